//
// Generated by NVIDIA NVVM Compiler
//
// Compiler Build ID: CL-36424714
// Cuda compilation tools, release 13.0, V13.0.88
// Based on NVVM 20.0.0
//

.version 9.0
.target sm_100
.address_size 64

	// .globl	_Z10testKernelPfii
.global .align 4 .b8 precalc_xorwow_matrix[102400];
.global .align 4 .b8 precalc_xorwow_offset_matrix[102400];
.global .align 4 .b8 mrg32k3aM1[2304];
.global .align 4 .b8 mrg32k3aM2[2304];
.global .align 4 .b8 mrg32k3aM1SubSeq[2016];
.global .align 4 .b8 mrg32k3aM2SubSeq[2016];
.global .align 4 .b8 mrg32k3aM1Seq[2304];
.global .align 4 .b8 mrg32k3aM2Seq[2304];
.const .align 8 .b8 __cr_lgamma_table[72];
.global .align 4 .b8 __cudart_i2opi_f[24] = {65, 144, 67, 60, 153, 149, 98, 219, 192, 221, 52, 245, 209, 87, 39, 252, 41, 21, 68, 78, 110, 131, 249, 162};

.visible .entry _Z10testKernelPfii(
	.param .u64 .ptr .align 1 _Z10testKernelPfii_param_0,
	.param .u32 _Z10testKernelPfii_param_1,
	.param .u32 _Z10testKernelPfii_param_2
)
{
	.reg .pred 	%p<4>;
	.reg .b32 	%r<16>;
	.reg .b32 	%f<4>;
	.reg .b64 	%rd<5>;

	ld.param.u64 	%rd1, [_Z10testKernelPfii_param_0];
	ld.param.u32 	%r3, [_Z10testKernelPfii_param_1];
	ld.param.u32 	%r5, [_Z10testKernelPfii_param_2];
	mov.u32 	%r6, %ctaid.x;
	mov.u32 	%r7, %ntid.x;
	mov.u32 	%r8, %tid.x;
	mad.lo.s32 	%r1, %r6, %r7, %r8;
	mov.u32 	%r9, %ctaid.y;
	mov.u32 	%r10, %ntid.y;
	mov.u32 	%r11, %tid.y;
	mad.lo.s32 	%r12, %r9, %r10, %r11;
	setp.ge.s32 	%p1, %r1, %r3;
	setp.ge.s32 	%p2, %r12, %r5;
	or.pred  	%p3, %p1, %p2;
	@%p3 bra 	$L__BB0_2;
	cvta.to.global.u64 	%rd2, %rd1;
	add.s32 	%r13, %r1, %r12;
	cvt.rn.f32.s32 	%f1, %r13;
	add.s32 	%r14, %r5, %r3;
	cvt.rn.f32.s32 	%f2, %r14;
	div.rn.f32 	%f3, %f1, %f2;
	mad.lo.s32 	%r15, %r3, %r12, %r1;
	mul.wide.s32 	%rd3, %r15, 4;
	add.s64 	%rd4, %rd2, %rd3;
	st.global.f32 	[%rd4], %f3;
$L__BB0_2:
	ret;

}
	// .globl	_Z16mandelbrotKernelPfiifff
.visible .entry _Z16mandelbrotKernelPfiifff(
	.param .u64 .ptr .align 1 _Z16mandelbrotKernelPfiifff_param_0,
	.param .u32 _Z16mandelbrotKernelPfiifff_param_1,
	.param .u32 _Z16mandelbrotKernelPfiifff_param_2,
	.param .f32 _Z16mandelbrotKernelPfiifff_param_3,
	.param .f32 _Z16mandelbrotKernelPfiifff_param_4,
	.param .f32 _Z16mandelbrotKernelPfiifff_param_5
)
{
	.reg .pred 	%p<7>;
	.reg .b32 	%r<18>;
	.reg .b32 	%f<38>;
	.reg .b64 	%rd<5>;

	ld.param.u64 	%rd1, [_Z16mandelbrotKernelPfiifff_param_0];
	ld.param.u32 	%r5, [_Z16mandelbrotKernelPfiifff_param_1];
	ld.param.u32 	%r7, [_Z16mandelbrotKernelPfiifff_param_2];
	ld.param.f32 	%f11, [_Z16mandelbrotKernelPfiifff_param_3];
	ld.param.f32 	%f12, [_Z16mandelbrotKernelPfiifff_param_4];
	ld.param.f32 	%f13, [_Z16mandelbrotKernelPfiifff_param_5];
	mov.u32 	%r8, %ctaid.x;
	mov.u32 	%r9, %ntid.x;
	mov.u32 	%r10, %tid.x;
	mad.lo.s32 	%r1, %r8, %r9, %r10;
	mov.u32 	%r11, %ctaid.y;
	mov.u32 	%r12, %ntid.y;
	mov.u32 	%r13, %tid.y;
	mad.lo.s32 	%r14, %r11, %r12, %r13;
	setp.ge.s32 	%p1, %r1, %r5;
	setp.ge.s32 	%p2, %r14, %r7;
	or.pred  	%p3, %p1, %p2;
	@%p3 bra 	$L__BB1_4;
	cvt.rn.f32.s32 	%f15, %r1;
	cvt.rn.f32.s32 	%f16, %r5;
	mul.f32 	%f17, %f16, 0f3F000000;
	sub.f32 	%f18, %f15, %f17;
	mul.f32 	%f19, %f11, %f16;
	mul.f32 	%f20, %f19, 0f3E800000;
	div.rn.f32 	%f21, %f18, %f20;
	add.f32 	%f1, %f12, %f21;
	cvt.rn.f32.u32 	%f22, %r14;
	cvt.rn.f32.u32 	%f23, %r7;
	mul.f32 	%f24, %f23, 0f3F000000;
	sub.f32 	%f25, %f22, %f24;
	mul.f32 	%f26, %f11, %f23;
	mul.f32 	%f27, %f26, 0f3E800000;
	div.rn.f32 	%f28, %f25, %f27;
	add.f32 	%f2, %f13, %f28;
	mov.b32 	%r17, 0;
	mov.f32 	%f34, 0f00000000;
	mov.f32 	%f35, %f34;
	mov.f32 	%f36, %f34;
	mov.f32 	%f37, %f34;
$L__BB1_2:
	sub.f32 	%f29, %f35, %f34;
	add.f32 	%f7, %f1, %f29;
	add.f32 	%f30, %f37, %f37;
	fma.rn.f32 	%f36, %f30, %f36, %f2;
	add.s32 	%r4, %r17, 1;
	mul.f32 	%f35, %f7, %f7;
	mul.f32 	%f34, %f36, %f36;
	add.f32 	%f31, %f35, %f34;
	setp.lt.f32 	%p4, %f31, 0f40800000;
	setp.lt.u32 	%p5, %r17, 99;
	and.pred  	%p6, %p4, %p5;
	mov.u32 	%r17, %r4;
	mov.f32 	%f37, %f7;
	@%p6 bra 	$L__BB1_2;
	cvt.rn.f32.u32 	%f32, %r4;
	div.rn.f32 	%f33, %f32, 0f42C80000;
	mad.lo.s32 	%r16, %r5, %r14, %r1;
	cvta.to.global.u64 	%rd2, %rd1;
	mul.wide.s32 	%rd3, %r16, 4;
	add.s64 	%rd4, %rd2, %rd3;
	st.global.f32 	[%rd4], %f33;
$L__BB1_4:
	ret;

}
	// .globl	_Z11juliaKernelPfiifff
.visible .entry _Z11juliaKernelPfiifff(
	.param .u64 .ptr .align 1 _Z11juliaKernelPfiifff_param_0,
	.param .u32 _Z11juliaKernelPfiifff_param_1,
	.param .u32 _Z11juliaKernelPfiifff_param_2,
	.param .f32 _Z11juliaKernelPfiifff_param_3,
	.param .f32 _Z11juliaKernelPfiifff_param_4,
	.param .f32 _Z11juliaKernelPfiifff_param_5
)
{
	.reg .pred 	%p<8>;
	.reg .b32 	%r<18>;
	.reg .b32 	%f<41>;
	.reg .b64 	%rd<5>;

	ld.param.u64 	%rd1, [_Z11juliaKernelPfiifff_param_0];
	ld.param.u32 	%r5, [_Z11juliaKernelPfiifff_param_1];
	ld.param.u32 	%r7, [_Z11juliaKernelPfiifff_param_2];
	ld.param.f32 	%f15, [_Z11juliaKernelPfiifff_param_3];
	ld.param.f32 	%f16, [_Z11juliaKernelPfiifff_param_4];
	ld.param.f32 	%f17, [_Z11juliaKernelPfiifff_param_5];
	mov.u32 	%r8, %ctaid.x;
	mov.u32 	%r9, %ntid.x;
	mov.u32 	%r10, %tid.x;
	mad.lo.s32 	%r1, %r8, %r9, %r10;
	mov.u32 	%r11, %ctaid.y;
	mov.u32 	%r12, %ntid.y;
	mov.u32 	%r13, %tid.y;
	mad.lo.s32 	%r14, %r11, %r12, %r13;
	setp.ge.s32 	%p1, %r1, %r5;
	setp.ge.s32 	%p2, %r14, %r7;
	or.pred  	%p3, %p1, %p2;
	@%p3 bra 	$L__BB2_6;
	cvt.rn.f32.s32 	%f19, %r1;
	cvt.rn.f32.s32 	%f20, %r5;
	mul.f32 	%f21, %f20, 0f3F000000;
	sub.f32 	%f22, %f19, %f21;
	mul.f32 	%f23, %f17, %f20;
	mul.f32 	%f24, %f23, 0f3E800000;
	div.rn.f32 	%f39, %f22, %f24;
	cvt.rn.f32.u32 	%f25, %r14;
	cvt.rn.f32.u32 	%f26, %r7;
	mul.f32 	%f27, %f26, 0f3F000000;
	sub.f32 	%f28, %f25, %f27;
	mul.f32 	%f29, %f17, %f26;
	mul.f32 	%f30, %f29, 0f3E800000;
	div.rn.f32 	%f38, %f28, %f30;
	mul.f32 	%f37, %f39, %f39;
	mul.f32 	%f36, %f38, %f38;
	add.f32 	%f31, %f37, %f36;
	setp.geu.f32 	%p4, %f31, 0f40800000;
	mov.f32 	%f40, 0f00000000;
	@%p4 bra 	$L__BB2_5;
	mov.b32 	%r17, 0;
$L__BB2_3:
	sub.f32 	%f32, %f37, %f36;
	add.f32 	%f9, %f15, %f32;
	add.f32 	%f33, %f39, %f39;
	fma.rn.f32 	%f38, %f33, %f38, %f16;
	add.s32 	%r4, %r17, 1;
	mul.f32 	%f37, %f9, %f9;
	mul.f32 	%f36, %f38, %f38;
	add.f32 	%f34, %f37, %f36;
	setp.lt.f32 	%p5, %f34, 0f40800000;
	setp.lt.u32 	%p6, %r17, 99;
	and.pred  	%p7, %p5, %p6;
	mov.u32 	%r17, %r4;
	mov.f32 	%f39, %f9;
	@%p7 bra 	$L__BB2_3;
	cvt.rn.f32.u32 	%f40, %r4;
$L__BB2_5:
	div.rn.f32 	%f35, %f40, 0f42C80000;
	mad.lo.s32 	%r16, %r5, %r14, %r1;
	cvta.to.global.u64 	%rd2, %rd1;
	mul.wide.s32 	%rd3, %r16, 4;
	add.s64 	%rd4, %rd2, %rd3;
	st.global.f32 	[%rd4], %f35;
$L__BB2_6:
	ret;

}
	// .globl	_Z14sineWaveKernelPfiifff
.visible .entry _Z14sineWaveKernelPfiifff(
	.param .u64 .ptr .align 1 _Z14sineWaveKernelPfiifff_param_0,
	.param .u32 _Z14sineWaveKernelPfiifff_param_1,
	.param .u32 _Z14sineWaveKernelPfiifff_param_2,
	.param .f32 _Z14sineWaveKernelPfiifff_param_3,
	.param .f32 _Z14sineWaveKernelPfiifff_param_4,
	.param .f32 _Z14sineWaveKernelPfiifff_param_5
)
{
	.local .align 4 .b8 	__local_depot3[28];
	.reg .b64 	%SP;
	.reg .b64 	%SPL;
	.reg .pred 	%p<20>;
	.reg .b32 	%r<92>;
	.reg .b32 	%f<69>;
	.reg .b64 	%rd<43>;
	.reg .b64 	%fd<12>;

	mov.u64 	%SPL, __local_depot3;
	ld.param.u64 	%rd16, [_Z14sineWaveKernelPfiifff_param_0];
	ld.param.u32 	%r31, [_Z14sineWaveKernelPfiifff_param_1];
	ld.param.u32 	%r33, [_Z14sineWaveKernelPfiifff_param_2];
	ld.param.f32 	%f14, [_Z14sineWaveKernelPfiifff_param_3];
	ld.param.f32 	%f15, [_Z14sineWaveKernelPfiifff_param_4];
	ld.param.f32 	%f16, [_Z14sineWaveKernelPfiifff_param_5];
	add.u64 	%rd1, %SPL, 0;
	mov.u32 	%r34, %ctaid.x;
	mov.u32 	%r35, %ntid.x;
	mov.u32 	%r36, %tid.x;
	mad.lo.s32 	%r1, %r34, %r35, %r36;
	mov.u32 	%r37, %ctaid.y;
	mov.u32 	%r38, %ntid.y;
	mov.u32 	%r39, %tid.y;
	mad.lo.s32 	%r40, %r37, %r38, %r39;
	setp.ge.s32 	%p1, %r1, %r31;
	setp.ge.s32 	%p2, %r40, %r33;
	or.pred  	%p3, %p1, %p2;
	@%p3 bra 	$L__BB3_18;
	cvt.rn.f32.s32 	%f17, %r1;
	cvt.rn.f32.s32 	%f18, %r31;
	div.rn.f32 	%f19, %f17, %f18;
	add.f32 	%f20, %f14, %f14;
	cvt.f64.f32 	%fd3, %f20;
	mul.f64 	%fd1, %fd3, 0d400921FB54442D18;
	cvt.f64.f32 	%fd4, %f19;
	cvt.f64.f32 	%fd2, %f16;
	fma.rn.f64 	%fd5, %fd1, %fd4, %fd2;
	cvt.rn.f32.f64 	%f1, %fd5;
	mul.f32 	%f21, %f1, 0f3F22F983;
	cvt.rni.s32.f32 	%r87, %f21;
	cvt.rn.f32.s32 	%f22, %r87;
	fma.rn.f32 	%f23, %f22, 0fBFC90FDA, %f1;
	fma.rn.f32 	%f24, %f22, 0fB3A22168, %f23;
	fma.rn.f32 	%f67, %f22, 0fA7C234C5, %f24;
	abs.f32 	%f3, %f1;
	setp.ltu.f32 	%p4, %f3, 0f47CE4780;
	@%p4 bra 	$L__BB3_9;
	setp.neu.f32 	%p5, %f3, 0f7F800000;
	@%p5 bra 	$L__BB3_4;
	mov.f32 	%f27, 0f00000000;
	mul.rn.f32 	%f67, %f1, %f27;
	mov.b32 	%r87, 0;
	bra.uni 	$L__BB3_9;
$L__BB3_4:
	mov.b32 	%r4, %f1;
	shl.b32 	%r42, %r4, 8;
	or.b32  	%r5, %r42, -2147483648;
	mov.b64 	%rd39, 0;
	mov.b32 	%r84, 0;
	mov.u64 	%rd37, __cudart_i2opi_f;
	mov.u64 	%rd38, %rd1;
$L__BB3_5:
	.pragma "nounroll";
	ld.global.nc.u32 	%r43, [%rd37];
	mad.wide.u32 	%rd20, %r43, %r5, %rd39;
	shr.u64 	%rd39, %rd20, 32;
	st.local.u32 	[%rd38], %rd20;
	add.s32 	%r84, %r84, 1;
	add.s64 	%rd38, %rd38, 4;
	add.s64 	%rd37, %rd37, 4;
	setp.ne.s32 	%p6, %r84, 6;
	@%p6 bra 	$L__BB3_5;
	shr.u32 	%r44, %r4, 23;
	st.local.u32 	[%rd1+24], %rd39;
	and.b32  	%r8, %r44, 31;
	and.b32  	%r45, %r44, 224;
	add.s32 	%r46, %r45, -128;
	shr.u32 	%r47, %r46, 5;
	mul.wide.u32 	%rd21, %r47, 4;
	sub.s64 	%rd8, %rd1, %rd21;
	ld.local.u32 	%r85, [%rd8+24];
	ld.local.u32 	%r86, [%rd8+20];
	setp.eq.s32 	%p7, %r8, 0;
	@%p7 bra 	$L__BB3_8;
	shf.l.wrap.b32 	%r85, %r86, %r85, %r8;
	ld.local.u32 	%r48, [%rd8+16];
	shf.l.wrap.b32 	%r86, %r48, %r86, %r8;
$L__BB3_8:
	shr.u32 	%r49, %r85, 30;
	shf.l.wrap.b32 	%r50, %r86, %r85, 2;
	shl.b32 	%r51, %r86, 2;
	shr.u32 	%r52, %r50, 31;
	add.s32 	%r53, %r52, %r49;
	neg.s32 	%r54, %r53;
	setp.lt.s32 	%p8, %r4, 0;
	selp.b32 	%r87, %r54, %r53, %p8;
	xor.b32  	%r55, %r50, %r4;
	shr.s32 	%r56, %r50, 31;
	xor.b32  	%r57, %r56, %r50;
	xor.b32  	%r58, %r56, %r51;
	cvt.u64.u32 	%rd22, %r57;
	shl.b64 	%rd23, %rd22, 32;
	cvt.u64.u32 	%rd24, %r58;
	or.b64  	%rd25, %rd23, %rd24;
	cvt.rn.f64.s64 	%fd6, %rd25;
	mul.f64 	%fd7, %fd6, 0d3BF921FB54442D19;
	cvt.rn.f32.f64 	%f25, %fd7;
	neg.f32 	%f26, %f25;
	setp.lt.s32 	%p9, %r55, 0;
	selp.f32 	%f67, %f26, %f25, %p9;
$L__BB3_9:
	mul.rn.f32 	%f28, %f67, %f67;
	and.b32  	%r60, %r87, 1;
	setp.eq.b32 	%p10, %r60, 1;
	selp.f32 	%f29, 0f3F800000, %f67, %p10;
	fma.rn.f32 	%f30, %f28, %f29, 0f00000000;
	fma.rn.f32 	%f31, %f28, 0f37CBAC00, 0fBAB607ED;
	selp.f32 	%f32, %f31, 0fB94D4153, %p10;
	selp.f32 	%f33, 0f3D2AAABB, 0f3C0885E4, %p10;
	fma.rn.f32 	%f34, %f32, %f28, %f33;
	selp.f32 	%f35, 0fBEFFFFFF, 0fBE2AAAA8, %p10;
	fma.rn.f32 	%f36, %f34, %f28, %f35;
	fma.rn.f32 	%f37, %f36, %f30, %f29;
	and.b32  	%r61, %r87, 2;
	setp.eq.s32 	%p11, %r61, 0;
	mov.f32 	%f38, 0f00000000;
	sub.f32 	%f39, %f38, %f37;
	selp.f32 	%f7, %f37, %f39, %p11;
	cvt.rn.f32.u32 	%f40, %r33;
	cvt.rn.f32.u32 	%f41, %r40;
	div.rn.f32 	%f42, %f41, %f40;
	cvt.f64.f32 	%fd8, %f42;
	fma.rn.f64 	%fd9, %fd1, %fd8, %fd2;
	cvt.rn.f32.f64 	%f8, %fd9;
	mul.f32 	%f43, %f8, 0f3F22F983;
	cvt.rni.s32.f32 	%r91, %f43;
	cvt.rn.f32.s32 	%f44, %r91;
	fma.rn.f32 	%f45, %f44, 0fBFC90FDA, %f8;
	fma.rn.f32 	%f46, %f44, 0fB3A22168, %f45;
	fma.rn.f32 	%f68, %f44, 0fA7C234C5, %f46;
	abs.f32 	%f10, %f8;
	setp.ltu.f32 	%p12, %f10, 0f47CE4780;
	@%p12 bra 	$L__BB3_17;
	setp.neu.f32 	%p13, %f10, 0f7F800000;
	@%p13 bra 	$L__BB3_12;
	mov.f32 	%f49, 0f00000000;
	mul.rn.f32 	%f68, %f8, %f49;
	mov.b32 	%r91, 0;
	bra.uni 	$L__BB3_17;
$L__BB3_12:
	mov.b32 	%r18, %f8;
	shl.b32 	%r63, %r18, 8;
	or.b32  	%r19, %r63, -2147483648;
	mov.b64 	%rd42, 0;
	mov.b32 	%r88, 0;
	mov.u64 	%rd40, __cudart_i2opi_f;
	mov.u64 	%rd41, %rd1;
$L__BB3_13:
	.pragma "nounroll";
	ld.global.nc.u32 	%r64, [%rd40];
	mad.wide.u32 	%rd28, %r64, %r19, %rd42;
	shr.u64 	%rd42, %rd28, 32;
	st.local.u32 	[%rd41], %rd28;
	add.s32 	%r88, %r88, 1;
	add.s64 	%rd41, %rd41, 4;
	add.s64 	%rd40, %rd40, 4;
	setp.ne.s32 	%p14, %r88, 6;
	@%p14 bra 	$L__BB3_13;
	shr.u32 	%r65, %r18, 23;
	st.local.u32 	[%rd1+24], %rd42;
	and.b32  	%r22, %r65, 31;
	and.b32  	%r66, %r65, 224;
	add.s32 	%r67, %r66, -128;
	shr.u32 	%r68, %r67, 5;
	mul.wide.u32 	%rd29, %r68, 4;
	sub.s64 	%rd15, %rd1, %rd29;
	ld.local.u32 	%r89, [%rd15+24];
	ld.local.u32 	%r90, [%rd15+20];
	setp.eq.s32 	%p15, %r22, 0;
	@%p15 bra 	$L__BB3_16;
	shf.l.wrap.b32 	%r89, %r90, %r89, %r22;
	ld.local.u32 	%r69, [%rd15+16];
	shf.l.wrap.b32 	%r90, %r69, %r90, %r22;
$L__BB3_16:
	shr.u32 	%r70, %r89, 30;
	shf.l.wrap.b32 	%r71, %r90, %r89, 2;
	shl.b32 	%r72, %r90, 2;
	shr.u32 	%r73, %r71, 31;
	add.s32 	%r74, %r73, %r70;
	neg.s32 	%r75, %r74;
	setp.lt.s32 	%p16, %r18, 0;
	selp.b32 	%r91, %r75, %r74, %p16;
	xor.b32  	%r76, %r71, %r18;
	shr.s32 	%r77, %r71, 31;
	xor.b32  	%r78, %r77, %r71;
	xor.b32  	%r79, %r77, %r72;
	cvt.u64.u32 	%rd30, %r78;
	shl.b64 	%rd31, %rd30, 32;
	cvt.u64.u32 	%rd32, %r79;
	or.b64  	%rd33, %rd31, %rd32;
	cvt.rn.f64.s64 	%fd10, %rd33;
	mul.f64 	%fd11, %fd10, 0d3BF921FB54442D19;
	cvt.rn.f32.f64 	%f47, %fd11;
	neg.f32 	%f48, %f47;
	setp.lt.s32 	%p17, %r76, 0;
	selp.f32 	%f68, %f48, %f47, %p17;
$L__BB3_17:
	mul.rn.f32 	%f50, %f68, %f68;
	and.b32  	%r81, %r91, 1;
	setp.eq.b32 	%p18, %r81, 1;
	selp.f32 	%f51, 0f3F800000, %f68, %p18;
	fma.rn.f32 	%f52, %f50, %f51, 0f00000000;
	fma.rn.f32 	%f53, %f50, 0f37CBAC00, 0fBAB607ED;
	selp.f32 	%f54, %f53, 0fB94D4153, %p18;
	selp.f32 	%f55, 0f3D2AAABB, 0f3C0885E4, %p18;
	fma.rn.f32 	%f56, %f54, %f50, %f55;
	selp.f32 	%f57, 0fBEFFFFFF, 0fBE2AAAA8, %p18;
	fma.rn.f32 	%f58, %f56, %f50, %f57;
	fma.rn.f32 	%f59, %f58, %f52, %f51;
	and.b32  	%r82, %r91, 2;
	setp.eq.s32 	%p19, %r82, 0;
	mov.f32 	%f60, 0f00000000;
	sub.f32 	%f61, %f60, %f59;
	selp.f32 	%f62, %f59, %f61, %p19;
	mul.f32 	%f63, %f15, %f7;
	fma.rn.f32 	%f64, %f63, %f62, %f15;
	add.f32 	%f65, %f15, %f15;
	div.rn.f32 	%f66, %f64, %f65;
	mad.lo.s32 	%r83, %r31, %r40, %r1;
	cvta.to.global.u64 	%rd34, %rd16;
	mul.wide.s32 	%rd35, %r83, 4;
	add.s64 	%rd36, %rd34, %rd35;
	st.global.f32 	[%rd36], %f66;
$L__BB3_18:
	ret;

}
	// .globl	_Z18heatEquationKernelPfiiff
.visible .entry _Z18heatEquationKernelPfiiff(
	.param .u64 .ptr .align 1 _Z18heatEquationKernelPfiiff_param_0,
	.param .u32 _Z18heatEquationKernelPfiiff_param_1,
	.param .u32 _Z18heatEquationKernelPfiiff_param_2,
	.param .f32 _Z18heatEquationKernelPfiiff_param_3,
	.param .f32 _Z18heatEquationKernelPfiiff_param_4
)
{
	.reg .pred 	%p<4>;
	.reg .b32 	%r<16>;
	.reg .b32 	%f<30>;
	.reg .b64 	%rd<5>;
	.reg .b64 	%fd<7>;

	ld.param.u64 	%rd1, [_Z18heatEquationKernelPfiiff_param_0];
	ld.param.u32 	%r3, [_Z18heatEquationKernelPfiiff_param_1];
	ld.param.u32 	%r5, [_Z18heatEquationKernelPfiiff_param_2];
	ld.param.f32 	%f1, [_Z18heatEquationKernelPfiiff_param_3];
	ld.param.f32 	%f2, [_Z18heatEquationKernelPfiiff_param_4];
	mov.u32 	%r6, %ctaid.x;
	mov.u32 	%r7, %ntid.x;
	mov.u32 	%r8, %tid.x;
	mad.lo.s32 	%r1, %r6, %r7, %r8;
	mov.u32 	%r9, %ctaid.y;
	mov.u32 	%r10, %ntid.y;
	mov.u32 	%r11, %tid.y;
	mad.lo.s32 	%r12, %r9, %r10, %r11;
	setp.ge.s32 	%p1, %r1, %r3;
	setp.ge.s32 	%p2, %r12, %r5;
	or.pred  	%p3, %p1, %p2;
	@%p3 bra 	$L__BB4_2;
	cvta.to.global.u64 	%rd2, %rd1;
	cvt.rn.f32.s32 	%f3, %r1;
	cvt.rn.f32.s32 	%f4, %r3;
	div.rn.f32 	%f5, %f3, %f4;
	add.f32 	%f6, %f5, 0fBF000000;
	cvt.rn.f32.u32 	%f7, %r12;
	cvt.rn.f32.u32 	%f8, %r5;
	div.rn.f32 	%f9, %f7, %f8;
	add.f32 	%f10, %f9, 0fBF000000;
	mul.f32 	%f11, %f10, %f10;
	fma.rn.f32 	%f12, %f6, %f6, %f11;
	neg.f32 	%f13, %f12;
	mul.f32 	%f14, %f2, 0f40800000;
	fma.rn.f32 	%f15, %f1, %f14, 0f3C23D70A;
	div.rn.f32 	%f16, %f13, %f15;
	fma.rn.f32 	%f17, %f16, 0f3BBB989D, 0f3F000000;
	cvt.sat.f32.f32 	%f18, %f17;
	mov.f32 	%f19, 0f4B400001;
	mov.f32 	%f20, 0f437C0000;
	fma.rm.f32 	%f21, %f18, %f20, %f19;
	add.f32 	%f22, %f21, 0fCB40007F;
	neg.f32 	%f23, %f22;
	fma.rn.f32 	%f24, %f16, 0f3FB8AA3B, %f23;
	fma.rn.f32 	%f25, %f16, 0f32A57060, %f24;
	mov.b32 	%r13, %f21;
	shl.b32 	%r14, %r13, 23;
	mov.b32 	%f26, %r14;
	ex2.approx.ftz.f32 	%f27, %f25;
	mul.f32 	%f28, %f27, %f26;
	cvt.f64.f32 	%fd1, %f28;
	cvt.f64.f32 	%fd2, %f2;
	mul.f64 	%fd3, %fd2, 0d402921FB54442D18;
	cvt.f64.f32 	%fd4, %f1;
	fma.rn.f64 	%fd5, %fd3, %fd4, 0d3F847AE140000000;
	div.rn.f64 	%fd6, %fd1, %fd5;
	cvt.rn.f32.f64 	%f29, %fd6;
	mad.lo.s32 	%r15, %r3, %r12, %r1;
	mul.wide.s32 	%rd3, %r15, 4;
	add.s64 	%rd4, %rd2, %rd3;
	st.global.f32 	[%rd4], %f29;
$L__BB4_2:
	ret;

}
	// .globl	_Z16gameOfLifeKernelPfS_ii
.visible .entry _Z16gameOfLifeKernelPfS_ii(
	.param .u64 .ptr .align 1 _Z16gameOfLifeKernelPfS_ii_param_0,
	.param .u64 .ptr .align 1 _Z16gameOfLifeKernelPfS_ii_param_1,
	.param .u32 _Z16gameOfLifeKernelPfS_ii_param_2,
	.param .u32 _Z16gameOfLifeKernelPfS_ii_param_3
)
{
	.reg .pred 	%p<15>;
	.reg .b32 	%r<54>;
	.reg .b32 	%f<14>;
	.reg .b64 	%rd<24>;

	ld.param.u64 	%rd1, [_Z16gameOfLifeKernelPfS_ii_param_0];
	ld.param.u64 	%rd2, [_Z16gameOfLifeKernelPfS_ii_param_1];
	ld.param.u32 	%r3, [_Z16gameOfLifeKernelPfS_ii_param_2];
	ld.param.u32 	%r5, [_Z16gameOfLifeKernelPfS_ii_param_3];
	mov.u32 	%r6, %ctaid.x;
	mov.u32 	%r7, %ntid.x;
	mov.u32 	%r8, %tid.x;
	mad.lo.s32 	%r1, %r6, %r7, %r8;
	mov.u32 	%r9, %ctaid.y;
	mov.u32 	%r10, %ntid.y;
	mov.u32 	%r11, %tid.y;
	mad.lo.s32 	%r12, %r9, %r10, %r11;
	setp.ge.s32 	%p1, %r1, %r3;
	setp.ge.s32 	%p2, %r12, %r5;
	or.pred  	%p3, %p1, %p2;
	@%p3 bra 	$L__BB5_2;
	cvta.to.global.u64 	%rd3, %rd1;
	cvta.to.global.u64 	%rd4, %rd2;
	add.s32 	%r13, %r3, %r1;
	add.s32 	%r14, %r5, %r12;
	add.s32 	%r15, %r14, -1;
	add.s32 	%r16, %r13, -1;
	rem.s32 	%r17, %r16, %r3;
	rem.s32 	%r18, %r15, %r5;
	mul.lo.s32 	%r19, %r18, %r3;
	add.s32 	%r20, %r19, %r17;
	mul.wide.s32 	%rd5, %r20, 4;
	add.s64 	%rd6, %rd4, %rd5;
	ld.global.f32 	%f1, [%rd6];
	setp.gt.f32 	%p4, %f1, 0f3F000000;
	selp.u32 	%r21, 1, 0, %p4;
	rem.s32 	%r22, %r13, %r3;
	add.s32 	%r23, %r19, %r22;
	mul.wide.s32 	%rd7, %r23, 4;
	add.s64 	%rd8, %rd4, %rd7;
	ld.global.f32 	%f2, [%rd8];
	setp.gt.f32 	%p5, %f2, 0f3F000000;
	selp.u32 	%r24, 1, 0, %p5;
	add.s32 	%r25, %r21, %r24;
	add.s32 	%r26, %r13, 1;
	rem.s32 	%r27, %r26, %r3;
	add.s32 	%r28, %r19, %r27;
	mul.wide.s32 	%rd9, %r28, 4;
	add.s64 	%rd10, %rd4, %rd9;
	ld.global.f32 	%f3, [%rd10];
	setp.gt.f32 	%p6, %f3, 0f3F000000;
	selp.u32 	%r29, 1, 0, %p6;
	add.s32 	%r30, %r25, %r29;
	rem.s32 	%r31, %r14, %r5;
	mul.lo.s32 	%r32, %r31, %r3;
	add.s32 	%r33, %r32, %r17;
	mul.wide.s32 	%rd11, %r33, 4;
	add.s64 	%rd12, %rd4, %rd11;
	ld.global.f32 	%f4, [%rd12];
	setp.gt.f32 	%p7, %f4, 0f3F000000;
	selp.u32 	%r34, 1, 0, %p7;
	add.s32 	%r35, %r30, %r34;
	add.s32 	%r36, %r32, %r27;
	mul.wide.s32 	%rd13, %r36, 4;
	add.s64 	%rd14, %rd4, %rd13;
	ld.global.f32 	%f5, [%rd14];
	setp.gt.f32 	%p8, %f5, 0f3F000000;
	selp.u32 	%r37, 1, 0, %p8;
	add.s32 	%r38, %r35, %r37;
	add.s32 	%r39, %r14, 1;
	rem.s32 	%r40, %r39, %r5;
	mul.lo.s32 	%r41, %r40, %r3;
	add.s32 	%r42, %r41, %r17;
	mul.wide.s32 	%rd15, %r42, 4;
	add.s64 	%rd16, %rd4, %rd15;
	ld.global.f32 	%f6, [%rd16];
	setp.gt.f32 	%p9, %f6, 0f3F000000;
	selp.u32 	%r43, 1, 0, %p9;
	add.s32 	%r44, %r38, %r43;
	add.s32 	%r45, %r41, %r22;
	mul.wide.s32 	%rd17, %r45, 4;
	add.s64 	%rd18, %rd4, %rd17;
	ld.global.f32 	%f7, [%rd18];
	setp.gt.f32 	%p10, %f7, 0f3F000000;
	selp.u32 	%r46, 1, 0, %p10;
	add.s32 	%r47, %r44, %r46;
	add.s32 	%r48, %r41, %r27;
	mul.wide.s32 	%rd19, %r48, 4;
	add.s64 	%rd20, %rd4, %rd19;
	ld.global.f32 	%f8, [%rd20];
	setp.gt.f32 	%p11, %f8, 0f3F000000;
	selp.u32 	%r49, 1, 0, %p11;
	add.s32 	%r50, %r47, %r49;
	mad.lo.s32 	%r52, %r3, %r12, %r1;
	mul.wide.s32 	%rd21, %r52, 4;
	add.s64 	%rd22, %rd4, %rd21;
	ld.global.f32 	%f9, [%rd22];
	setp.leu.f32 	%p12, %f9, 0f3F000000;
	and.b32  	%r53, %r50, -2;
	setp.ne.s32 	%p13, %r53, 2;
	setp.eq.s32 	%p14, %r50, 3;
	selp.f32 	%f10, 0f3F800000, 0f00000000, %p14;
	selp.f32 	%f11, %f10, 0f00000000, %p12;
	selp.f32 	%f12, %f11, 0f3F800000, %p13;
	selp.f32 	%f13, %f11, %f12, %p12;
	add.s64 	%rd23, %rd3, %rd21;
	st.global.f32 	[%rd23], %f13;
$L__BB5_2:
	ret;

}
	// .globl	_Z20initGameOfLifeKernelPfiij
.visible .entry _Z20initGameOfLifeKernelPfiij(
	.param .u64 .ptr .align 1 _Z20initGameOfLifeKernelPfiij_param_0,
	.param .u32 _Z20initGameOfLifeKernelPfiij_param_1,
	.param .u32 _Z20initGameOfLifeKernelPfiij_param_2,
	.param .u32 _Z20initGameOfLifeKernelPfiij_param_3
)
{
	.reg .pred 	%p<5>;
	.reg .b32 	%r<29>;
	.reg .b32 	%f<4>;
	.reg .b64 	%rd<5>;

	ld.param.u64 	%rd1, [_Z20initGameOfLifeKernelPfiij_param_0];
	ld.param.u32 	%r3, [_Z20initGameOfLifeKernelPfiij_param_1];
	ld.param.u32 	%r5, [_Z20initGameOfLifeKernelPfiij_param_2];
	ld.param.u32 	%r4, [_Z20initGameOfLifeKernelPfiij_param_3];
	mov.u32 	%r7, %ctaid.x;
	mov.u32 	%r8, %ntid.x;
	mov.u32 	%r9, %tid.x;
	mad.lo.s32 	%r1, %r7, %r8, %r9;
	mov.u32 	%r10, %ctaid.y;
	mov.u32 	%r11, %ntid.y;
	mov.u32 	%r12, %tid.y;
	mad.lo.s32 	%r13, %r10, %r11, %r12;
	setp.ge.s32 	%p1, %r1, %r3;
	setp.ge.s32 	%p2, %r13, %r5;
	or.pred  	%p3, %p1, %p2;
	@%p3 bra 	$L__BB6_2;
	cvta.to.global.u64 	%rd2, %rd1;
	mad.lo.s32 	%r14, %r3, %r13, %r1;
	add.s32 	%r15, %r14, %r4;
	xor.b32  	%r16, %r15, -1429050551;
	mul.lo.s32 	%r17, %r16, 1099087573;
	add.s32 	%r18, %r17, 123456789;
	add.s32 	%r19, %r17, 5783321;
	shr.u32 	%r20, %r18, 2;
	xor.b32  	%r21, %r20, %r18;
	shl.b32 	%r22, %r19, 4;
	shl.b32 	%r23, %r21, 1;
	xor.b32  	%r24, %r22, %r23;
	xor.b32  	%r25, %r24, %r19;
	xor.b32  	%r26, %r25, %r21;
	add.s32 	%r27, %r17, %r26;
	add.s32 	%r28, %r27, -637770787;
	cvt.rn.f32.u32 	%f1, %r28;
	fma.rn.f32 	%f2, %f1, 0f2F800000, 0f2F000000;
	setp.gt.f32 	%p4, %f2, 0f3F333333;
	selp.f32 	%f3, 0f3F800000, 0f00000000, %p4;
	mul.wide.s32 	%rd3, %r14, 4;
	add.s64 	%rd4, %rd2, %rd3;
	st.global.f32 	[%rd4], %f3;
$L__BB6_2:
	ret;

}
	// .globl	_Z17perlinNoiseKernelPfiifi
.visible .entry _Z17perlinNoiseKernelPfiifi(
	.param .u64 .ptr .align 1 _Z17perlinNoiseKernelPfiifi_param_0,
	.param .u32 _Z17perlinNoiseKernelPfiifi_param_1,
	.param .u32 _Z17perlinNoiseKernelPfiifi_param_2,
	.param .f32 _Z17perlinNoiseKernelPfiifi_param_3,
	.param .u32 _Z17perlinNoiseKernelPfiifi_param_4
)
{
	.local .align 16 .b8 	__local_depot7[2048];
	.reg .b64 	%SP;
	.reg .b64 	%SPL;
	.reg .pred 	%p<26>;
	.reg .b32 	%r<303>;
	.reg .b32 	%f<82>;
	.reg .b64 	%rd<14>;

	mov.u64 	%SPL, __local_depot7;
	ld.param.u64 	%rd2, [_Z17perlinNoiseKernelPfiifi_param_0];
	ld.param.u32 	%r6, [_Z17perlinNoiseKernelPfiifi_param_1];
	ld.param.u32 	%r9, [_Z17perlinNoiseKernelPfiifi_param_2];
	ld.param.f32 	%f11, [_Z17perlinNoiseKernelPfiifi_param_3];
	ld.param.u32 	%r8, [_Z17perlinNoiseKernelPfiifi_param_4];
	mov.u32 	%r10, %ctaid.x;
	mov.u32 	%r11, %ntid.x;
	mov.u32 	%r12, %tid.x;
	mad.lo.s32 	%r1, %r10, %r11, %r12;
	mov.u32 	%r13, %ctaid.y;
	mov.u32 	%r14, %ntid.y;
	mov.u32 	%r15, %tid.y;
	mad.lo.s32 	%r16, %r13, %r14, %r15;
	setp.ge.s32 	%p1, %r1, %r6;
	setp.ge.s32 	%p2, %r16, %r9;
	or.pred  	%p3, %p1, %p2;
	@%p3 bra 	$L__BB7_6;
	cvt.rn.f32.u32 	%f13, %r16;
	cvt.rn.f32.u32 	%f14, %r9;
	div.rn.f32 	%f15, %f13, %f14;
	mul.f32 	%f1, %f11, %f15;
	setp.lt.s32 	%p4, %r8, 1;
	mov.f32 	%f81, 0f3F000000;
	@%p4 bra 	$L__BB7_5;
	add.u64 	%rd1, %SPL, 0;
	neg.s32 	%r302, %r8;
	cvt.rn.f32.s32 	%f18, %r6;
	cvt.rn.f32.s32 	%f19, %r1;
	div.rn.f32 	%f20, %f19, %f18;
	mul.f32 	%f2, %f20, %f11;
	mov.f32 	%f80, 0f00000000;
	mov.f32 	%f78, 0f3F800000;
	mov.f32 	%f79, %f78;
$L__BB7_3:
	mul.f32 	%f21, %f2, %f78;
	mul.f32 	%f22, %f1, %f78;
	cvt.rmi.f32.f32 	%f23, %f21;
	cvt.rmi.f32.f32 	%f24, %f22;
	sub.f32 	%f25, %f21, %f23;
	sub.f32 	%f26, %f22, %f24;
	mul.f32 	%f27, %f25, %f25;
	mul.f32 	%f28, %f25, %f27;
	fma.rn.f32 	%f29, %f25, 0f40C00000, 0fC1700000;
	fma.rn.f32 	%f30, %f25, %f29, 0f41200000;
	mul.f32 	%f31, %f28, %f30;
	mul.f32 	%f32, %f26, %f26;
	mul.f32 	%f33, %f26, %f32;
	fma.rn.f32 	%f34, %f26, 0f40C00000, 0fC1700000;
	fma.rn.f32 	%f35, %f26, %f34, 0f41200000;
	mul.f32 	%f36, %f33, %f35;
	cvt.rzi.s32.f32 	%r17, %f24;
	and.b32  	%r18, %r17, 255;
	cvt.rzi.s32.f32 	%r19, %f23;
	mov.b32 	%r20, 3;
	mov.b32 	%r21, 2;
	mov.b32 	%r22, 1;
	mov.b32 	%r23, 0;
	st.local.v4.u32 	[%rd1], {%r23, %r22, %r21, %r20};
	st.local.v4.u32 	[%rd1+1024], {%r23, %r22, %r21, %r20};
	mov.b32 	%r24, 7;
	mov.b32 	%r25, 6;
	mov.b32 	%r26, 5;
	mov.b32 	%r27, 4;
	st.local.v4.u32 	[%rd1+16], {%r27, %r26, %r25, %r24};
	st.local.v4.u32 	[%rd1+1040], {%r27, %r26, %r25, %r24};
	mov.b32 	%r28, 11;
	mov.b32 	%r29, 10;
	mov.b32 	%r30, 9;
	mov.b32 	%r31, 8;
	st.local.v4.u32 	[%rd1+32], {%r31, %r30, %r29, %r28};
	st.local.v4.u32 	[%rd1+1056], {%r31, %r30, %r29, %r28};
	mov.b32 	%r32, 15;
	mov.b32 	%r33, 14;
	mov.b32 	%r34, 13;
	mov.b32 	%r35, 12;
	st.local.v4.u32 	[%rd1+48], {%r35, %r34, %r33, %r32};
	st.local.v4.u32 	[%rd1+1072], {%r35, %r34, %r33, %r32};
	mov.b32 	%r36, 19;
	mov.b32 	%r37, 18;
	mov.b32 	%r38, 17;
	mov.b32 	%r39, 16;
	st.local.v4.u32 	[%rd1+64], {%r39, %r38, %r37, %r36};
	st.local.v4.u32 	[%rd1+1088], {%r39, %r38, %r37, %r36};
	mov.b32 	%r40, 23;
	mov.b32 	%r41, 22;
	mov.b32 	%r42, 21;
	mov.b32 	%r43, 20;
	st.local.v4.u32 	[%rd1+80], {%r43, %r42, %r41, %r40};
	st.local.v4.u32 	[%rd1+1104], {%r43, %r42, %r41, %r40};
	mov.b32 	%r44, 27;
	mov.b32 	%r45, 26;
	mov.b32 	%r46, 25;
	mov.b32 	%r47, 24;
	st.local.v4.u32 	[%rd1+96], {%r47, %r46, %r45, %r44};
	st.local.v4.u32 	[%rd1+1120], {%r47, %r46, %r45, %r44};
	mov.b32 	%r48, 31;
	mov.b32 	%r49, 30;
	mov.b32 	%r50, 29;
	mov.b32 	%r51, 28;
	st.local.v4.u32 	[%rd1+112], {%r51, %r50, %r49, %r48};
	st.local.v4.u32 	[%rd1+1136], {%r51, %r50, %r49, %r48};
	mov.b32 	%r52, 35;
	mov.b32 	%r53, 34;
	mov.b32 	%r54, 33;
	mov.b32 	%r55, 32;
	st.local.v4.u32 	[%rd1+128], {%r55, %r54, %r53, %r52};
	st.local.v4.u32 	[%rd1+1152], {%r55, %r54, %r53, %r52};
	mov.b32 	%r56, 39;
	mov.b32 	%r57, 38;
	mov.b32 	%r58, 37;
	mov.b32 	%r59, 36;
	st.local.v4.u32 	[%rd1+144], {%r59, %r58, %r57, %r56};
	st.local.v4.u32 	[%rd1+1168], {%r59, %r58, %r57, %r56};
	mov.b32 	%r60, 43;
	mov.b32 	%r61, 42;
	mov.b32 	%r62, 41;
	mov.b32 	%r63, 40;
	st.local.v4.u32 	[%rd1+160], {%r63, %r62, %r61, %r60};
	st.local.v4.u32 	[%rd1+1184], {%r63, %r62, %r61, %r60};
	mov.b32 	%r64, 47;
	mov.b32 	%r65, 46;
	mov.b32 	%r66, 45;
	mov.b32 	%r67, 44;
	st.local.v4.u32 	[%rd1+176], {%r67, %r66, %r65, %r64};
	st.local.v4.u32 	[%rd1+1200], {%r67, %r66, %r65, %r64};
	mov.b32 	%r68, 51;
	mov.b32 	%r69, 50;
	mov.b32 	%r70, 49;
	mov.b32 	%r71, 48;
	st.local.v4.u32 	[%rd1+192], {%r71, %r70, %r69, %r68};
	st.local.v4.u32 	[%rd1+1216], {%r71, %r70, %r69, %r68};
	mov.b32 	%r72, 55;
	mov.b32 	%r73, 54;
	mov.b32 	%r74, 53;
	mov.b32 	%r75, 52;
	st.local.v4.u32 	[%rd1+208], {%r75, %r74, %r73, %r72};
	st.local.v4.u32 	[%rd1+1232], {%r75, %r74, %r73, %r72};
	mov.b32 	%r76, 59;
	mov.b32 	%r77, 58;
	mov.b32 	%r78, 57;
	mov.b32 	%r79, 56;
	st.local.v4.u32 	[%rd1+224], {%r79, %r78, %r77, %r76};
	st.local.v4.u32 	[%rd1+1248], {%r79, %r78, %r77, %r76};
	mov.b32 	%r80, 63;
	mov.b32 	%r81, 62;
	mov.b32 	%r82, 61;
	mov.b32 	%r83, 60;
	st.local.v4.u32 	[%rd1+240], {%r83, %r82, %r81, %r80};
	st.local.v4.u32 	[%rd1+1264], {%r83, %r82, %r81, %r80};
	mov.b32 	%r84, 67;
	mov.b32 	%r85, 66;
	mov.b32 	%r86, 65;
	mov.b32 	%r87, 64;
	st.local.v4.u32 	[%rd1+256], {%r87, %r86, %r85, %r84};
	st.local.v4.u32 	[%rd1+1280], {%r87, %r86, %r85, %r84};
	mov.b32 	%r88, 71;
	mov.b32 	%r89, 70;
	mov.b32 	%r90, 69;
	mov.b32 	%r91, 68;
	st.local.v4.u32 	[%rd1+272], {%r91, %r90, %r89, %r88};
	st.local.v4.u32 	[%rd1+1296], {%r91, %r90, %r89, %r88};
	mov.b32 	%r92, 75;
	mov.b32 	%r93, 74;
	mov.b32 	%r94, 73;
	mov.b32 	%r95, 72;
	st.local.v4.u32 	[%rd1+288], {%r95, %r94, %r93, %r92};
	st.local.v4.u32 	[%rd1+1312], {%r95, %r94, %r93, %r92};
	mov.b32 	%r96, 79;
	mov.b32 	%r97, 78;
	mov.b32 	%r98, 77;
	mov.b32 	%r99, 76;
	st.local.v4.u32 	[%rd1+304], {%r99, %r98, %r97, %r96};
	st.local.v4.u32 	[%rd1+1328], {%r99, %r98, %r97, %r96};
	mov.b32 	%r100, 83;
	mov.b32 	%r101, 82;
	mov.b32 	%r102, 81;
	mov.b32 	%r103, 80;
	st.local.v4.u32 	[%rd1+320], {%r103, %r102, %r101, %r100};
	st.local.v4.u32 	[%rd1+1344], {%r103, %r102, %r101, %r100};
	mov.b32 	%r104, 87;
	mov.b32 	%r105, 86;
	mov.b32 	%r106, 85;
	mov.b32 	%r107, 84;
	st.local.v4.u32 	[%rd1+336], {%r107, %r106, %r105, %r104};
	st.local.v4.u32 	[%rd1+1360], {%r107, %r106, %r105, %r104};
	mov.b32 	%r108, 91;
	mov.b32 	%r109, 90;
	mov.b32 	%r110, 89;
	mov.b32 	%r111, 88;
	st.local.v4.u32 	[%rd1+352], {%r111, %r110, %r109, %r108};
	st.local.v4.u32 	[%rd1+1376], {%r111, %r110, %r109, %r108};
	mov.b32 	%r112, 95;
	mov.b32 	%r113, 94;
	mov.b32 	%r114, 93;
	mov.b32 	%r115, 92;
	st.local.v4.u32 	[%rd1+368], {%r115, %r114, %r113, %r112};
	st.local.v4.u32 	[%rd1+1392], {%r115, %r114, %r113, %r112};
	mov.b32 	%r116, 99;
	mov.b32 	%r117, 98;
	mov.b32 	%r118, 97;
	mov.b32 	%r119, 96;
	st.local.v4.u32 	[%rd1+384], {%r119, %r118, %r117, %r116};
	st.local.v4.u32 	[%rd1+1408], {%r119, %r118, %r117, %r116};
	mov.b32 	%r120, 103;
	mov.b32 	%r121, 102;
	mov.b32 	%r122, 101;
	mov.b32 	%r123, 100;
	st.local.v4.u32 	[%rd1+400], {%r123, %r122, %r121, %r120};
	st.local.v4.u32 	[%rd1+1424], {%r123, %r122, %r121, %r120};
	mov.b32 	%r124, 107;
	mov.b32 	%r125, 106;
	mov.b32 	%r126, 105;
	mov.b32 	%r127, 104;
	st.local.v4.u32 	[%rd1+416], {%r127, %r126, %r125, %r124};
	st.local.v4.u32 	[%rd1+1440], {%r127, %r126, %r125, %r124};
	mov.b32 	%r128, 111;
	mov.b32 	%r129, 110;
	mov.b32 	%r130, 109;
	mov.b32 	%r131, 108;
	st.local.v4.u32 	[%rd1+432], {%r131, %r130, %r129, %r128};
	st.local.v4.u32 	[%rd1+1456], {%r131, %r130, %r129, %r128};
	mov.b32 	%r132, 115;
	mov.b32 	%r133, 114;
	mov.b32 	%r134, 113;
	mov.b32 	%r135, 112;
	st.local.v4.u32 	[%rd1+448], {%r135, %r134, %r133, %r132};
	st.local.v4.u32 	[%rd1+1472], {%r135, %r134, %r133, %r132};
	mov.b32 	%r136, 119;
	mov.b32 	%r137, 118;
	mov.b32 	%r138, 117;
	mov.b32 	%r139, 116;
	st.local.v4.u32 	[%rd1+464], {%r139, %r138, %r137, %r136};
	st.local.v4.u32 	[%rd1+1488], {%r139, %r138, %r137, %r136};
	mov.b32 	%r140, 123;
	mov.b32 	%r141, 122;
	mov.b32 	%r142, 121;
	mov.b32 	%r143, 120;
	st.local.v4.u32 	[%rd1+480], {%r143, %r142, %r141, %r140};
	st.local.v4.u32 	[%rd1+1504], {%r143, %r142, %r141, %r140};
	mov.b32 	%r144, 127;
	mov.b32 	%r145, 126;
	mov.b32 	%r146, 125;
	mov.b32 	%r147, 124;
	st.local.v4.u32 	[%rd1+496], {%r147, %r146, %r145, %r144};
	st.local.v4.u32 	[%rd1+1520], {%r147, %r146, %r145, %r144};
	mov.b32 	%r148, 131;
	mov.b32 	%r149, 130;
	mov.b32 	%r150, 129;
	mov.b32 	%r151, 128;
	st.local.v4.u32 	[%rd1+512], {%r151, %r150, %r149, %r148};
	st.local.v4.u32 	[%rd1+1536], {%r151, %r150, %r149, %r148};
	mov.b32 	%r152, 135;
	mov.b32 	%r153, 134;
	mov.b32 	%r154, 133;
	mov.b32 	%r155, 132;
	st.local.v4.u32 	[%rd1+528], {%r155, %r154, %r153, %r152};
	st.local.v4.u32 	[%rd1+1552], {%r155, %r154, %r153, %r152};
	mov.b32 	%r156, 139;
	mov.b32 	%r157, 138;
	mov.b32 	%r158, 137;
	mov.b32 	%r159, 136;
	st.local.v4.u32 	[%rd1+544], {%r159, %r158, %r157, %r156};
	st.local.v4.u32 	[%rd1+1568], {%r159, %r158, %r157, %r156};
	mov.b32 	%r160, 143;
	mov.b32 	%r161, 142;
	mov.b32 	%r162, 141;
	mov.b32 	%r163, 140;
	st.local.v4.u32 	[%rd1+560], {%r163, %r162, %r161, %r160};
	st.local.v4.u32 	[%rd1+1584], {%r163, %r162, %r161, %r160};
	mov.b32 	%r164, 147;
	mov.b32 	%r165, 146;
	mov.b32 	%r166, 145;
	mov.b32 	%r167, 144;
	st.local.v4.u32 	[%rd1+576], {%r167, %r166, %r165, %r164};
	st.local.v4.u32 	[%rd1+1600], {%r167, %r166, %r165, %r164};
	mov.b32 	%r168, 151;
	mov.b32 	%r169, 150;
	mov.b32 	%r170, 149;
	mov.b32 	%r171, 148;
	st.local.v4.u32 	[%rd1+592], {%r171, %r170, %r169, %r168};
	st.local.v4.u32 	[%rd1+1616], {%r171, %r170, %r169, %r168};
	mov.b32 	%r172, 155;
	mov.b32 	%r173, 154;
	mov.b32 	%r174, 153;
	mov.b32 	%r175, 152;
	st.local.v4.u32 	[%rd1+608], {%r175, %r174, %r173, %r172};
	st.local.v4.u32 	[%rd1+1632], {%r175, %r174, %r173, %r172};
	mov.b32 	%r176, 159;
	mov.b32 	%r177, 158;
	mov.b32 	%r178, 157;
	mov.b32 	%r179, 156;
	st.local.v4.u32 	[%rd1+624], {%r179, %r178, %r177, %r176};
	st.local.v4.u32 	[%rd1+1648], {%r179, %r178, %r177, %r176};
	mov.b32 	%r180, 163;
	mov.b32 	%r181, 162;
	mov.b32 	%r182, 161;
	mov.b32 	%r183, 160;
	st.local.v4.u32 	[%rd1+640], {%r183, %r182, %r181, %r180};
	st.local.v4.u32 	[%rd1+1664], {%r183, %r182, %r181, %r180};
	mov.b32 	%r184, 167;
	mov.b32 	%r185, 166;
	mov.b32 	%r186, 165;
	mov.b32 	%r187, 164;
	st.local.v4.u32 	[%rd1+656], {%r187, %r186, %r185, %r184};
	st.local.v4.u32 	[%rd1+1680], {%r187, %r186, %r185, %r184};
	mov.b32 	%r188, 171;
	mov.b32 	%r189, 170;
	mov.b32 	%r190, 169;
	mov.b32 	%r191, 168;
	st.local.v4.u32 	[%rd1+672], {%r191, %r190, %r189, %r188};
	st.local.v4.u32 	[%rd1+1696], {%r191, %r190, %r189, %r188};
	mov.b32 	%r192, 175;
	mov.b32 	%r193, 174;
	mov.b32 	%r194, 173;
	mov.b32 	%r195, 172;
	st.local.v4.u32 	[%rd1+688], {%r195, %r194, %r193, %r192};
	st.local.v4.u32 	[%rd1+1712], {%r195, %r194, %r193, %r192};
	mov.b32 	%r196, 179;
	mov.b32 	%r197, 178;
	mov.b32 	%r198, 177;
	mov.b32 	%r199, 176;
	st.local.v4.u32 	[%rd1+704], {%r199, %r198, %r197, %r196};
	st.local.v4.u32 	[%rd1+1728], {%r199, %r198, %r197, %r196};
	mov.b32 	%r200, 183;
	mov.b32 	%r201, 182;
	mov.b32 	%r202, 181;
	mov.b32 	%r203, 180;
	st.local.v4.u32 	[%rd1+720], {%r203, %r202, %r201, %r200};
	st.local.v4.u32 	[%rd1+1744], {%r203, %r202, %r201, %r200};
	mov.b32 	%r204, 187;
	mov.b32 	%r205, 186;
	mov.b32 	%r206, 185;
	mov.b32 	%r207, 184;
	st.local.v4.u32 	[%rd1+736], {%r207, %r206, %r205, %r204};
	st.local.v4.u32 	[%rd1+1760], {%r207, %r206, %r205, %r204};
	mov.b32 	%r208, 191;
	mov.b32 	%r209, 190;
	mov.b32 	%r210, 189;
	mov.b32 	%r211, 188;
	st.local.v4.u32 	[%rd1+752], {%r211, %r210, %r209, %r208};
	st.local.v4.u32 	[%rd1+1776], {%r211, %r210, %r209, %r208};
	mov.b32 	%r212, 195;
	mov.b32 	%r213, 194;
	mov.b32 	%r214, 193;
	mov.b32 	%r215, 192;
	st.local.v4.u32 	[%rd1+768], {%r215, %r214, %r213, %r212};
	st.local.v4.u32 	[%rd1+1792], {%r215, %r214, %r213, %r212};
	mov.b32 	%r216, 199;
	mov.b32 	%r217, 198;
	mov.b32 	%r218, 197;
	mov.b32 	%r219, 196;
	st.local.v4.u32 	[%rd1+784], {%r219, %r218, %r217, %r216};
	st.local.v4.u32 	[%rd1+1808], {%r219, %r218, %r217, %r216};
	mov.b32 	%r220, 203;
	mov.b32 	%r221, 202;
	mov.b32 	%r222, 201;
	mov.b32 	%r223, 200;
	st.local.v4.u32 	[%rd1+800], {%r223, %r222, %r221, %r220};
	st.local.v4.u32 	[%rd1+1824], {%r223, %r222, %r221, %r220};
	mov.b32 	%r224, 207;
	mov.b32 	%r225, 206;
	mov.b32 	%r226, 205;
	mov.b32 	%r227, 204;
	st.local.v4.u32 	[%rd1+816], {%r227, %r226, %r225, %r224};
	st.local.v4.u32 	[%rd1+1840], {%r227, %r226, %r225, %r224};
	mov.b32 	%r228, 211;
	mov.b32 	%r229, 210;
	mov.b32 	%r230, 209;
	mov.b32 	%r231, 208;
	st.local.v4.u32 	[%rd1+832], {%r231, %r230, %r229, %r228};
	st.local.v4.u32 	[%rd1+1856], {%r231, %r230, %r229, %r228};
	mov.b32 	%r232, 215;
	mov.b32 	%r233, 214;
	mov.b32 	%r234, 213;
	mov.b32 	%r235, 212;
	st.local.v4.u32 	[%rd1+848], {%r235, %r234, %r233, %r232};
	st.local.v4.u32 	[%rd1+1872], {%r235, %r234, %r233, %r232};
	mov.b32 	%r236, 219;
	mov.b32 	%r237, 218;
	mov.b32 	%r238, 217;
	mov.b32 	%r239, 216;
	st.local.v4.u32 	[%rd1+864], {%r239, %r238, %r237, %r236};
	st.local.v4.u32 	[%rd1+1888], {%r239, %r238, %r237, %r236};
	mov.b32 	%r240, 223;
	mov.b32 	%r241, 222;
	mov.b32 	%r242, 221;
	mov.b32 	%r243, 220;
	st.local.v4.u32 	[%rd1+880], {%r243, %r242, %r241, %r240};
	st.local.v4.u32 	[%rd1+1904], {%r243, %r242, %r241, %r240};
	mov.b32 	%r244, 227;
	mov.b32 	%r245, 226;
	mov.b32 	%r246, 225;
	mov.b32 	%r247, 224;
	st.local.v4.u32 	[%rd1+896], {%r247, %r246, %r245, %r244};
	st.local.v4.u32 	[%rd1+1920], {%r247, %r246, %r245, %r244};
	mov.b32 	%r248, 231;
	mov.b32 	%r249, 230;
	mov.b32 	%r250, 229;
	mov.b32 	%r251, 228;
	st.local.v4.u32 	[%rd1+912], {%r251, %r250, %r249, %r248};
	st.local.v4.u32 	[%rd1+1936], {%r251, %r250, %r249, %r248};
	mov.b32 	%r252, 235;
	mov.b32 	%r253, 234;
	mov.b32 	%r254, 233;
	mov.b32 	%r255, 232;
	st.local.v4.u32 	[%rd1+928], {%r255, %r254, %r253, %r252};
	st.local.v4.u32 	[%rd1+1952], {%r255, %r254, %r253, %r252};
	mov.b32 	%r256, 239;
	mov.b32 	%r257, 238;
	mov.b32 	%r258, 237;
	mov.b32 	%r259, 236;
	st.local.v4.u32 	[%rd1+944], {%r259, %r258, %r257, %r256};
	st.local.v4.u32 	[%rd1+1968], {%r259, %r258, %r257, %r256};
	mov.b32 	%r260, 243;
	mov.b32 	%r261, 242;
	mov.b32 	%r262, 241;
	mov.b32 	%r263, 240;
	st.local.v4.u32 	[%rd1+960], {%r263, %r262, %r261, %r260};
	st.local.v4.u32 	[%rd1+1984], {%r263, %r262, %r261, %r260};
	mov.b32 	%r264, 247;
	mov.b32 	%r265, 246;
	mov.b32 	%r266, 245;
	mov.b32 	%r267, 244;
	st.local.v4.u32 	[%rd1+976], {%r267, %r266, %r265, %r264};
	st.local.v4.u32 	[%rd1+2000], {%r267, %r266, %r265, %r264};
	mov.b32 	%r268, 251;
	mov.b32 	%r269, 250;
	mov.b32 	%r270, 249;
	mov.b32 	%r271, 248;
	st.local.v4.u32 	[%rd1+992], {%r271, %r270, %r269, %r268};
	st.local.v4.u32 	[%rd1+2016], {%r271, %r270, %r269, %r268};
	mov.b32 	%r272, 255;
	mov.b32 	%r273, 254;
	mov.b32 	%r274, 253;
	mov.b32 	%r275, 252;
	st.local.v4.u32 	[%rd1+1008], {%r275, %r274, %r273, %r272};
	st.local.v4.u32 	[%rd1+2032], {%r275, %r274, %r273, %r272};
	shl.b32 	%r276, %r19, 2;
	cvt.u64.u32 	%rd4, %r276;
	and.b64  	%rd5, %rd4, 1020;
	add.s64 	%rd6, %rd1, %rd5;
	ld.local.u32 	%r277, [%rd6];
	add.s32 	%r278, %r277, %r18;
	ld.local.u32 	%r279, [%rd6+4];
	add.s32 	%r280, %r279, %r18;
	mul.wide.s32 	%rd7, %r278, 4;
	add.s64 	%rd8, %rd1, %rd7;
	ld.local.u32 	%r281, [%rd8];
	and.b32  	%r282, %r281, 15;
	setp.lt.u32 	%p5, %r282, 8;
	selp.f32 	%f37, %f25, %f26, %p5;
	setp.lt.u32 	%p6, %r282, 4;
	and.b32  	%r283, %r281, 13;
	setp.eq.s32 	%p7, %r283, 12;
	selp.f32 	%f38, %f25, 0f00000000, %p7;
	selp.f32 	%f39, %f26, %f38, %p6;
	and.b32  	%r284, %r281, 1;
	setp.eq.b32 	%p8, %r284, 1;
	neg.f32 	%f40, %f37;
	selp.f32 	%f41, %f40, %f37, %p8;
	and.b32  	%r285, %r281, 2;
	setp.eq.s32 	%p9, %r285, 0;
	neg.f32 	%f42, %f39;
	selp.f32 	%f43, %f39, %f42, %p9;
	add.f32 	%f44, %f41, %f43;
	mul.wide.s32 	%rd9, %r280, 4;
	add.s64 	%rd10, %rd1, %rd9;
	ld.local.u32 	%r286, [%rd10];
	add.f32 	%f45, %f25, 0fBF800000;
	and.b32  	%r287, %r286, 15;
	setp.lt.u32 	%p10, %r287, 8;
	selp.f32 	%f46, %f45, %f26, %p10;
	setp.lt.u32 	%p11, %r287, 4;
	and.b32  	%r288, %r286, 13;
	setp.eq.s32 	%p12, %r288, 12;
	selp.f32 	%f47, %f45, 0f00000000, %p12;
	selp.f32 	%f48, %f26, %f47, %p11;
	and.b32  	%r289, %r286, 1;
	setp.eq.b32 	%p13, %r289, 1;
	neg.f32 	%f49, %f46;
	selp.f32 	%f50, %f49, %f46, %p13;
	and.b32  	%r290, %r286, 2;
	setp.eq.s32 	%p14, %r290, 0;
	neg.f32 	%f51, %f48;
	selp.f32 	%f52, %f48, %f51, %p14;
	add.f32 	%f53, %f50, %f52;
	sub.f32 	%f54, %f53, %f44;
	fma.rn.f32 	%f55, %f31, %f54, %f44;
	ld.local.u32 	%r291, [%rd8+4];
	add.f32 	%f56, %f26, 0fBF800000;
	and.b32  	%r292, %r291, 15;
	setp.lt.u32 	%p15, %r292, 8;
	selp.f32 	%f57, %f25, %f56, %p15;
	setp.lt.u32 	%p16, %r292, 4;
	and.b32  	%r293, %r291, 13;
	setp.eq.s32 	%p17, %r293, 12;
	selp.f32 	%f58, %f25, 0f00000000, %p17;
	selp.f32 	%f59, %f56, %f58, %p16;
	and.b32  	%r294, %r291, 1;
	setp.eq.b32 	%p18, %r294, 1;
	neg.f32 	%f60, %f57;
	selp.f32 	%f61, %f60, %f57, %p18;
	and.b32  	%r295, %r291, 2;
	setp.eq.s32 	%p19, %r295, 0;
	neg.f32 	%f62, %f59;
	selp.f32 	%f63, %f59, %f62, %p19;
	add.f32 	%f64, %f61, %f63;
	ld.local.u32 	%r296, [%rd10+4];
	and.b32  	%r297, %r296, 15;
	setp.lt.u32 	%p20, %r297, 8;
	selp.f32 	%f65, %f45, %f56, %p20;
	setp.lt.u32 	%p21, %r297, 4;
	and.b32  	%r298, %r296, 13;
	setp.eq.s32 	%p22, %r298, 12;
	selp.f32 	%f66, %f45, 0f00000000, %p22;
	selp.f32 	%f67, %f56, %f66, %p21;
	and.b32  	%r299, %r296, 1;
	setp.eq.b32 	%p23, %r299, 1;
	neg.f32 	%f68, %f65;
	selp.f32 	%f69, %f68, %f65, %p23;
	and.b32  	%r300, %r296, 2;
	setp.eq.s32 	%p24, %r300, 0;
	neg.f32 	%f70, %f67;
	selp.f32 	%f71, %f67, %f70, %p24;
	add.f32 	%f72, %f69, %f71;
	sub.f32 	%f73, %f72, %f64;
	fma.rn.f32 	%f74, %f31, %f73, %f64;
	sub.f32 	%f75, %f74, %f55;
	fma.rn.f32 	%f76, %f36, %f75, %f55;
	fma.rn.f32 	%f80, %f79, %f76, %f80;
	mul.f32 	%f79, %f79, 0f3F000000;
	add.f32 	%f78, %f78, %f78;
	add.s32 	%r302, %r302, 1;
	setp.ne.s32 	%p25, %r302, 0;
	@%p25 bra 	$L__BB7_3;
	add.f32 	%f77, %f80, 0f3F800000;
	mul.f32 	%f81, %f77, 0f3F000000;
$L__BB7_5:
	mad.lo.s32 	%r301, %r6, %r16, %r1;
	cvta.to.global.u64 	%rd11, %rd2;
	mul.wide.s32 	%rd12, %r301, 4;
	add.s64 	%rd13, %rd11, %rd12;
	st.global.f32 	[%rd13], %f81;
$L__BB7_6:
	ret;

}
	// .globl	_Z22waveInterferenceKernelPfiif
.visible .entry _Z22waveInterferenceKernelPfiif(
	.param .u64 .ptr .align 1 _Z22waveInterferenceKernelPfiif_param_0,
	.param .u32 _Z22waveInterferenceKernelPfiif_param_1,
	.param .u32 _Z22waveInterferenceKernelPfiif_param_2,
	.param .f32 _Z22waveInterferenceKernelPfiif_param_3
)
{
	.local .align 4 .b8 	__local_depot8[28];
	.reg .b64 	%SP;
	.reg .b64 	%SPL;
	.reg .pred 	%p<28>;
	.reg .b32 	%r<131>;
	.reg .b32 	%f<111>;
	.reg .b64 	%rd<61>;
	.reg .b64 	%fd<7>;

	mov.u64 	%SPL, __local_depot8;
	ld.param.u64 	%rd23, [_Z22waveInterferenceKernelPfiif_param_0];
	ld.param.u32 	%r45, [_Z22waveInterferenceKernelPfiif_param_1];
	ld.param.u32 	%r47, [_Z22waveInterferenceKernelPfiif_param_2];
	ld.param.f32 	%f24, [_Z22waveInterferenceKernelPfiif_param_3];
	add.u64 	%rd1, %SPL, 0;
	mov.u32 	%r48, %ctaid.x;
	mov.u32 	%r49, %ntid.x;
	mov.u32 	%r50, %tid.x;
	mad.lo.s32 	%r1, %r48, %r49, %r50;
	mov.u32 	%r51, %ctaid.y;
	mov.u32 	%r52, %ntid.y;
	mov.u32 	%r53, %tid.y;
	mad.lo.s32 	%r54, %r51, %r52, %r53;
	setp.ge.s32 	%p1, %r1, %r45;
	setp.ge.s32 	%p2, %r54, %r47;
	or.pred  	%p3, %p1, %p2;
	@%p3 bra 	$L__BB8_26;
	cvt.rn.f32.s32 	%f25, %r1;
	cvt.rn.f32.s32 	%f26, %r45;
	div.rn.f32 	%f27, %f25, %f26;
	add.f32 	%f1, %f27, 0fBF000000;
	cvt.rn.f32.u32 	%f28, %r54;
	cvt.rn.f32.u32 	%f29, %r47;
	div.rn.f32 	%f30, %f28, %f29;
	add.f32 	%f2, %f30, 0fBF000000;
	add.f32 	%f31, %f1, 0fBE4CCCCD;
	add.f32 	%f32, %f2, 0fBE4CCCCD;
	mul.f32 	%f3, %f32, %f32;
	fma.rn.f32 	%f33, %f31, %f31, %f3;
	sqrt.rn.f32 	%f34, %f33;
	mul.f32 	%f35, %f24, 0fC0A00000;
	fma.rn.f32 	%f4, %f34, 0f41F00000, %f35;
	mul.f32 	%f36, %f4, 0f3F22F983;
	cvt.rni.s32.f32 	%r122, %f36;
	cvt.rn.f32.s32 	%f37, %r122;
	fma.rn.f32 	%f38, %f37, 0fBFC90FDA, %f4;
	fma.rn.f32 	%f39, %f37, 0fB3A22168, %f38;
	fma.rn.f32 	%f108, %f37, 0fA7C234C5, %f39;
	abs.f32 	%f6, %f4;
	setp.ltu.f32 	%p4, %f6, 0f47CE4780;
	@%p4 bra 	$L__BB8_9;
	setp.neu.f32 	%p5, %f6, 0f7F800000;
	@%p5 bra 	$L__BB8_4;
	mov.f32 	%f42, 0f00000000;
	mul.rn.f32 	%f108, %f4, %f42;
	mov.b32 	%r122, 0;
	bra.uni 	$L__BB8_9;
$L__BB8_4:
	mov.b32 	%r4, %f4;
	shl.b32 	%r56, %r4, 8;
	or.b32  	%r5, %r56, -2147483648;
	mov.b64 	%rd54, 0;
	mov.b32 	%r119, 0;
	mov.u64 	%rd52, __cudart_i2opi_f;
	mov.u64 	%rd53, %rd1;
$L__BB8_5:
	.pragma "nounroll";
	ld.global.nc.u32 	%r57, [%rd52];
	mad.wide.u32 	%rd27, %r57, %r5, %rd54;
	shr.u64 	%rd54, %rd27, 32;
	st.local.u32 	[%rd53], %rd27;
	add.s32 	%r119, %r119, 1;
	add.s64 	%rd53, %rd53, 4;
	add.s64 	%rd52, %rd52, 4;
	setp.ne.s32 	%p6, %r119, 6;
	@%p6 bra 	$L__BB8_5;
	shr.u32 	%r58, %r4, 23;
	st.local.u32 	[%rd1+24], %rd54;
	and.b32  	%r8, %r58, 31;
	and.b32  	%r59, %r58, 224;
	add.s32 	%r60, %r59, -128;
	shr.u32 	%r61, %r60, 5;
	mul.wide.u32 	%rd28, %r61, 4;
	sub.s64 	%rd8, %rd1, %rd28;
	ld.local.u32 	%r120, [%rd8+24];
	ld.local.u32 	%r121, [%rd8+20];
	setp.eq.s32 	%p7, %r8, 0;
	@%p7 bra 	$L__BB8_8;
	shf.l.wrap.b32 	%r120, %r121, %r120, %r8;
	ld.local.u32 	%r62, [%rd8+16];
	shf.l.wrap.b32 	%r121, %r62, %r121, %r8;
$L__BB8_8:
	shr.u32 	%r63, %r120, 30;
	shf.l.wrap.b32 	%r64, %r121, %r120, 2;
	shl.b32 	%r65, %r121, 2;
	shr.u32 	%r66, %r64, 31;
	add.s32 	%r67, %r66, %r63;
	neg.s32 	%r68, %r67;
	setp.lt.s32 	%p8, %r4, 0;
	selp.b32 	%r122, %r68, %r67, %p8;
	xor.b32  	%r69, %r64, %r4;
	shr.s32 	%r70, %r64, 31;
	xor.b32  	%r71, %r70, %r64;
	xor.b32  	%r72, %r70, %r65;
	cvt.u64.u32 	%rd29, %r71;
	shl.b64 	%rd30, %rd29, 32;
	cvt.u64.u32 	%rd31, %r72;
	or.b64  	%rd32, %rd30, %rd31;
	cvt.rn.f64.s64 	%fd1, %rd32;
	mul.f64 	%fd2, %fd1, 0d3BF921FB54442D19;
	cvt.rn.f32.f64 	%f40, %fd2;
	neg.f32 	%f41, %f40;
	setp.lt.s32 	%p9, %r69, 0;
	selp.f32 	%f108, %f41, %f40, %p9;
$L__BB8_9:
	mul.rn.f32 	%f43, %f108, %f108;
	and.b32  	%r74, %r122, 1;
	setp.eq.b32 	%p10, %r74, 1;
	selp.f32 	%f44, 0f3F800000, %f108, %p10;
	fma.rn.f32 	%f45, %f43, %f44, 0f00000000;
	fma.rn.f32 	%f46, %f43, 0f37CBAC00, 0fBAB607ED;
	selp.f32 	%f47, %f46, 0fB94D4153, %p10;
	selp.f32 	%f48, 0f3D2AAABB, 0f3C0885E4, %p10;
	fma.rn.f32 	%f49, %f47, %f43, %f48;
	selp.f32 	%f50, 0fBEFFFFFF, 0fBE2AAAA8, %p10;
	fma.rn.f32 	%f51, %f49, %f43, %f50;
	fma.rn.f32 	%f52, %f51, %f45, %f44;
	and.b32  	%r75, %r122, 2;
	setp.eq.s32 	%p11, %r75, 0;
	mov.f32 	%f53, 0f00000000;
	sub.f32 	%f54, %f53, %f52;
	selp.f32 	%f10, %f52, %f54, %p11;
	add.f32 	%f55, %f1, 0f3E4CCCCD;
	fma.rn.f32 	%f56, %f55, %f55, %f3;
	sqrt.rn.f32 	%f57, %f56;
	mul.f32 	%f58, %f24, 0fC0800000;
	fma.rn.f32 	%f11, %f57, 0f41C80000, %f58;
	mul.f32 	%f59, %f11, 0f3F22F983;
	cvt.rni.s32.f32 	%r126, %f59;
	cvt.rn.f32.s32 	%f60, %r126;
	fma.rn.f32 	%f61, %f60, 0fBFC90FDA, %f11;
	fma.rn.f32 	%f62, %f60, 0fB3A22168, %f61;
	fma.rn.f32 	%f109, %f60, 0fA7C234C5, %f62;
	abs.f32 	%f13, %f11;
	setp.ltu.f32 	%p12, %f13, 0f47CE4780;
	@%p12 bra 	$L__BB8_17;
	setp.neu.f32 	%p13, %f13, 0f7F800000;
	@%p13 bra 	$L__BB8_12;
	mov.f32 	%f65, 0f00000000;
	mul.rn.f32 	%f109, %f11, %f65;
	mov.b32 	%r126, 0;
	bra.uni 	$L__BB8_17;
$L__BB8_12:
	mov.b32 	%r18, %f11;
	shl.b32 	%r77, %r18, 8;
	or.b32  	%r19, %r77, -2147483648;
	mov.b64 	%rd57, 0;
	mov.b32 	%r123, 0;
	mov.u64 	%rd55, __cudart_i2opi_f;
	mov.u64 	%rd56, %rd1;
$L__BB8_13:
	.pragma "nounroll";
	ld.global.nc.u32 	%r78, [%rd55];
	mad.wide.u32 	%rd35, %r78, %r19, %rd57;
	shr.u64 	%rd57, %rd35, 32;
	st.local.u32 	[%rd56], %rd35;
	add.s32 	%r123, %r123, 1;
	add.s64 	%rd56, %rd56, 4;
	add.s64 	%rd55, %rd55, 4;
	setp.ne.s32 	%p14, %r123, 6;
	@%p14 bra 	$L__BB8_13;
	shr.u32 	%r79, %r18, 23;
	st.local.u32 	[%rd1+24], %rd57;
	and.b32  	%r22, %r79, 31;
	and.b32  	%r80, %r79, 224;
	add.s32 	%r81, %r80, -128;
	shr.u32 	%r82, %r81, 5;
	mul.wide.u32 	%rd36, %r82, 4;
	sub.s64 	%rd15, %rd1, %rd36;
	ld.local.u32 	%r124, [%rd15+24];
	ld.local.u32 	%r125, [%rd15+20];
	setp.eq.s32 	%p15, %r22, 0;
	@%p15 bra 	$L__BB8_16;
	shf.l.wrap.b32 	%r124, %r125, %r124, %r22;
	ld.local.u32 	%r83, [%rd15+16];
	shf.l.wrap.b32 	%r125, %r83, %r125, %r22;
$L__BB8_16:
	shr.u32 	%r84, %r124, 30;
	shf.l.wrap.b32 	%r85, %r125, %r124, 2;
	shl.b32 	%r86, %r125, 2;
	shr.u32 	%r87, %r85, 31;
	add.s32 	%r88, %r87, %r84;
	neg.s32 	%r89, %r88;
	setp.lt.s32 	%p16, %r18, 0;
	selp.b32 	%r126, %r89, %r88, %p16;
	xor.b32  	%r90, %r85, %r18;
	shr.s32 	%r91, %r85, 31;
	xor.b32  	%r92, %r91, %r85;
	xor.b32  	%r93, %r91, %r86;
	cvt.u64.u32 	%rd37, %r92;
	shl.b64 	%rd38, %rd37, 32;
	cvt.u64.u32 	%rd39, %r93;
	or.b64  	%rd40, %rd38, %rd39;
	cvt.rn.f64.s64 	%fd3, %rd40;
	mul.f64 	%fd4, %fd3, 0d3BF921FB54442D19;
	cvt.rn.f32.f64 	%f63, %fd4;
	neg.f32 	%f64, %f63;
	setp.lt.s32 	%p17, %r90, 0;
	selp.f32 	%f109, %f64, %f63, %p17;
$L__BB8_17:
	mul.rn.f32 	%f66, %f109, %f109;
	and.b32  	%r95, %r126, 1;
	setp.eq.b32 	%p18, %r95, 1;
	selp.f32 	%f67, 0f3F800000, %f109, %p18;
	fma.rn.f32 	%f68, %f66, %f67, 0f00000000;
	fma.rn.f32 	%f69, %f66, 0f37CBAC00, 0fBAB607ED;
	selp.f32 	%f70, %f69, 0fB94D4153, %p18;
	selp.f32 	%f71, 0f3D2AAABB, 0f3C0885E4, %p18;
	fma.rn.f32 	%f72, %f70, %f66, %f71;
	selp.f32 	%f73, 0fBEFFFFFF, 0fBE2AAAA8, %p18;
	fma.rn.f32 	%f74, %f72, %f66, %f73;
	fma.rn.f32 	%f75, %f74, %f68, %f67;
	and.b32  	%r96, %r126, 2;
	setp.eq.s32 	%p19, %r96, 0;
	mov.f32 	%f76, 0f00000000;
	sub.f32 	%f77, %f76, %f75;
	selp.f32 	%f17, %f75, %f77, %p19;
	add.f32 	%f78, %f2, 0f3E99999A;
	mul.f32 	%f79, %f78, %f78;
	fma.rn.f32 	%f80, %f1, %f1, %f79;
	sqrt.rn.f32 	%f81, %f80;
	mul.f32 	%f82, %f24, 0fC0C00000;
	fma.rn.f32 	%f18, %f81, 0f420C0000, %f82;
	mul.f32 	%f83, %f18, 0f3F22F983;
	cvt.rni.s32.f32 	%r130, %f83;
	cvt.rn.f32.s32 	%f84, %r130;
	fma.rn.f32 	%f85, %f84, 0fBFC90FDA, %f18;
	fma.rn.f32 	%f86, %f84, 0fB3A22168, %f85;
	fma.rn.f32 	%f110, %f84, 0fA7C234C5, %f86;
	abs.f32 	%f20, %f18;
	setp.ltu.f32 	%p20, %f20, 0f47CE4780;
	@%p20 bra 	$L__BB8_25;
	setp.neu.f32 	%p21, %f20, 0f7F800000;
	@%p21 bra 	$L__BB8_20;
	mov.f32 	%f89, 0f00000000;
	mul.rn.f32 	%f110, %f18, %f89;
	mov.b32 	%r130, 0;
	bra.uni 	$L__BB8_25;
$L__BB8_20:
	mov.b32 	%r32, %f18;
	shl.b32 	%r98, %r32, 8;
	or.b32  	%r33, %r98, -2147483648;
	mov.b64 	%rd60, 0;
	mov.b32 	%r127, 0;
	mov.u64 	%rd58, __cudart_i2opi_f;
	mov.u64 	%rd59, %rd1;
$L__BB8_21:
	.pragma "nounroll";
	ld.global.nc.u32 	%r99, [%rd58];
	mad.wide.u32 	%rd43, %r99, %r33, %rd60;
	shr.u64 	%rd60, %rd43, 32;
	st.local.u32 	[%rd59], %rd43;
	add.s32 	%r127, %r127, 1;
	add.s64 	%rd59, %rd59, 4;
	add.s64 	%rd58, %rd58, 4;
	setp.ne.s32 	%p22, %r127, 6;
	@%p22 bra 	$L__BB8_21;
	shr.u32 	%r100, %r32, 23;
	st.local.u32 	[%rd1+24], %rd60;
	and.b32  	%r36, %r100, 31;
	and.b32  	%r101, %r100, 224;
	add.s32 	%r102, %r101, -128;
	shr.u32 	%r103, %r102, 5;
	mul.wide.u32 	%rd44, %r103, 4;
	sub.s64 	%rd22, %rd1, %rd44;
	ld.local.u32 	%r128, [%rd22+24];
	ld.local.u32 	%r129, [%rd22+20];
	setp.eq.s32 	%p23, %r36, 0;
	@%p23 bra 	$L__BB8_24;
	shf.l.wrap.b32 	%r128, %r129, %r128, %r36;
	ld.local.u32 	%r104, [%rd22+16];
	shf.l.wrap.b32 	%r129, %r104, %r129, %r36;
$L__BB8_24:
	shr.u32 	%r105, %r128, 30;
	shf.l.wrap.b32 	%r106, %r129, %r128, 2;
	shl.b32 	%r107, %r129, 2;
	shr.u32 	%r108, %r106, 31;
	add.s32 	%r109, %r108, %r105;
	neg.s32 	%r110, %r109;
	setp.lt.s32 	%p24, %r32, 0;
	selp.b32 	%r130, %r110, %r109, %p24;
	xor.b32  	%r111, %r106, %r32;
	shr.s32 	%r112, %r106, 31;
	xor.b32  	%r113, %r112, %r106;
	xor.b32  	%r114, %r112, %r107;
	cvt.u64.u32 	%rd45, %r113;
	shl.b64 	%rd46, %rd45, 32;
	cvt.u64.u32 	%rd47, %r114;
	or.b64  	%rd48, %rd46, %rd47;
	cvt.rn.f64.s64 	%fd5, %rd48;
	mul.f64 	%fd6, %fd5, 0d3BF921FB54442D19;
	cvt.rn.f32.f64 	%f87, %fd6;
	neg.f32 	%f88, %f87;
	setp.lt.s32 	%p25, %r111, 0;
	selp.f32 	%f110, %f88, %f87, %p25;
$L__BB8_25:
	mul.rn.f32 	%f90, %f110, %f110;
	and.b32  	%r116, %r130, 1;
	setp.eq.b32 	%p26, %r116, 1;
	selp.f32 	%f91, 0f3F800000, %f110, %p26;
	fma.rn.f32 	%f92, %f90, %f91, 0f00000000;
	fma.rn.f32 	%f93, %f90, 0f37CBAC00, 0fBAB607ED;
	selp.f32 	%f94, %f93, 0fB94D4153, %p26;
	selp.f32 	%f95, 0f3D2AAABB, 0f3C0885E4, %p26;
	fma.rn.f32 	%f96, %f94, %f90, %f95;
	selp.f32 	%f97, 0fBEFFFFFF, 0fBE2AAAA8, %p26;
	fma.rn.f32 	%f98, %f96, %f90, %f97;
	fma.rn.f32 	%f99, %f98, %f92, %f91;
	and.b32  	%r117, %r130, 2;
	setp.eq.s32 	%p27, %r117, 0;
	mov.f32 	%f100, 0f00000000;
	sub.f32 	%f101, %f100, %f99;
	selp.f32 	%f102, %f99, %f101, %p27;
	add.f32 	%f103, %f10, %f17;
	add.f32 	%f104, %f103, %f102;
	div.rn.f32 	%f105, %f104, 0f40400000;
	add.f32 	%f106, %f105, 0f3F800000;
	mul.f32 	%f107, %f106, 0f3F000000;
	mad.lo.s32 	%r118, %r45, %r54, %r1;
	cvta.to.global.u64 	%rd49, %rd23;
	mul.wide.s32 	%rd50, %r118, 4;
	add.s64 	%rd51, %rd49, %rd50;
	st.global.f32 	[%rd51], %f107;
$L__BB8_26:
	ret;

}
	// .globl	_Z21fluidSimulationKernelPfiif
.visible .entry _Z21fluidSimulationKernelPfiif(
	.param .u64 .ptr .align 1 _Z21fluidSimulationKernelPfiif_param_0,
	.param .u32 _Z21fluidSimulationKernelPfiif_param_1,
	.param .u32 _Z21fluidSimulationKernelPfiif_param_2,
	.param .f32 _Z21fluidSimulationKernelPfiif_param_3
)
{
	.local .align 4 .b8 	__local_depot9[28];
	.reg .b64 	%SP;
	.reg .b64 	%SPL;
	.reg .pred 	%p<44>;
	.reg .b32 	%r<211>;
	.reg .b32 	%f<152>;
	.reg .b64 	%rd<97>;
	.reg .b64 	%fd<11>;

	mov.u64 	%SPL, __local_depot9;
	ld.param.u64 	%rd37, [_Z21fluidSimulationKernelPfiif_param_0];
	ld.param.u32 	%r73, [_Z21fluidSimulationKernelPfiif_param_1];
	ld.param.u32 	%r75, [_Z21fluidSimulationKernelPfiif_param_2];
	ld.param.f32 	%f36, [_Z21fluidSimulationKernelPfiif_param_3];
	add.u64 	%rd1, %SPL, 0;
	mov.u32 	%r76, %ctaid.x;
	mov.u32 	%r77, %ntid.x;
	mov.u32 	%r78, %tid.x;
	mad.lo.s32 	%r1, %r76, %r77, %r78;
	mov.u32 	%r79, %ctaid.y;
	mov.u32 	%r80, %ntid.y;
	mov.u32 	%r81, %tid.y;
	mad.lo.s32 	%r82, %r79, %r80, %r81;
	setp.ge.s32 	%p1, %r1, %r73;
	setp.ge.s32 	%p2, %r82, %r75;
	or.pred  	%p3, %p1, %p2;
	@%p3 bra 	$L__BB9_42;
	cvt.rn.f32.s32 	%f37, %r1;
	cvt.rn.f32.s32 	%f38, %r73;
	div.rn.f32 	%f1, %f37, %f38;
	cvt.rn.f32.u32 	%f39, %r82;
	cvt.rn.f32.u32 	%f40, %r75;
	div.rn.f32 	%f2, %f39, %f40;
	fma.rn.f32 	%f3, %f1, 0f40800000, %f36;
	mul.f32 	%f41, %f3, 0f3F22F983;
	cvt.rni.s32.f32 	%r194, %f41;
	cvt.rn.f32.s32 	%f42, %r194;
	fma.rn.f32 	%f43, %f42, 0fBFC90FDA, %f3;
	fma.rn.f32 	%f44, %f42, 0fB3A22168, %f43;
	fma.rn.f32 	%f147, %f42, 0fA7C234C5, %f44;
	abs.f32 	%f5, %f3;
	setp.ltu.f32 	%p4, %f5, 0f47CE4780;
	@%p4 bra 	$L__BB9_9;
	setp.neu.f32 	%p5, %f5, 0f7F800000;
	@%p5 bra 	$L__BB9_4;
	mov.f32 	%f47, 0f00000000;
	mul.rn.f32 	%f147, %f3, %f47;
	mov.b32 	%r194, 0;
	bra.uni 	$L__BB9_9;
$L__BB9_4:
	mov.b32 	%r4, %f3;
	shl.b32 	%r84, %r4, 8;
	or.b32  	%r5, %r84, -2147483648;
	mov.b64 	%rd84, 0;
	mov.b32 	%r191, 0;
	mov.u64 	%rd82, __cudart_i2opi_f;
	mov.u64 	%rd83, %rd1;
$L__BB9_5:
	.pragma "nounroll";
	ld.global.nc.u32 	%r85, [%rd82];
	mad.wide.u32 	%rd41, %r85, %r5, %rd84;
	shr.u64 	%rd84, %rd41, 32;
	st.local.u32 	[%rd83], %rd41;
	add.s32 	%r191, %r191, 1;
	add.s64 	%rd83, %rd83, 4;
	add.s64 	%rd82, %rd82, 4;
	setp.ne.s32 	%p6, %r191, 6;
	@%p6 bra 	$L__BB9_5;
	shr.u32 	%r86, %r4, 23;
	st.local.u32 	[%rd1+24], %rd84;
	and.b32  	%r8, %r86, 31;
	and.b32  	%r87, %r86, 224;
	add.s32 	%r88, %r87, -128;
	shr.u32 	%r89, %r88, 5;
	mul.wide.u32 	%rd42, %r89, 4;
	sub.s64 	%rd8, %rd1, %rd42;
	ld.local.u32 	%r192, [%rd8+24];
	ld.local.u32 	%r193, [%rd8+20];
	setp.eq.s32 	%p7, %r8, 0;
	@%p7 bra 	$L__BB9_8;
	shf.l.wrap.b32 	%r192, %r193, %r192, %r8;
	ld.local.u32 	%r90, [%rd8+16];
	shf.l.wrap.b32 	%r193, %r90, %r193, %r8;
$L__BB9_8:
	shr.u32 	%r91, %r192, 30;
	shf.l.wrap.b32 	%r92, %r193, %r192, 2;
	shl.b32 	%r93, %r193, 2;
	shr.u32 	%r94, %r92, 31;
	add.s32 	%r95, %r94, %r91;
	neg.s32 	%r96, %r95;
	setp.lt.s32 	%p8, %r4, 0;
	selp.b32 	%r194, %r96, %r95, %p8;
	xor.b32  	%r97, %r92, %r4;
	shr.s32 	%r98, %r92, 31;
	xor.b32  	%r99, %r98, %r92;
	xor.b32  	%r100, %r98, %r93;
	cvt.u64.u32 	%rd43, %r99;
	shl.b64 	%rd44, %rd43, 32;
	cvt.u64.u32 	%rd45, %r100;
	or.b64  	%rd46, %rd44, %rd45;
	cvt.rn.f64.s64 	%fd1, %rd46;
	mul.f64 	%fd2, %fd1, 0d3BF921FB54442D19;
	cvt.rn.f32.f64 	%f45, %fd2;
	neg.f32 	%f46, %f45;
	setp.lt.s32 	%p9, %r97, 0;
	selp.f32 	%f147, %f46, %f45, %p9;
$L__BB9_9:
	mul.rn.f32 	%f48, %f147, %f147;
	and.b32  	%r102, %r194, 1;
	setp.eq.b32 	%p10, %r102, 1;
	selp.f32 	%f49, 0f3F800000, %f147, %p10;
	fma.rn.f32 	%f50, %f48, %f49, 0f00000000;
	fma.rn.f32 	%f51, %f48, 0f37CBAC00, 0fBAB607ED;
	selp.f32 	%f52, %f51, 0fB94D4153, %p10;
	selp.f32 	%f53, 0f3D2AAABB, 0f3C0885E4, %p10;
	fma.rn.f32 	%f54, %f52, %f48, %f53;
	selp.f32 	%f55, 0fBEFFFFFF, 0fBE2AAAA8, %p10;
	fma.rn.f32 	%f56, %f54, %f48, %f55;
	fma.rn.f32 	%f57, %f56, %f50, %f49;
	and.b32  	%r103, %r194, 2;
	setp.eq.s32 	%p11, %r103, 0;
	mov.f32 	%f58, 0f00000000;
	sub.f32 	%f59, %f58, %f57;
	selp.f32 	%f9, %f57, %f59, %p11;
	mul.f32 	%f60, %f2, 0f40400000;
	fma.rn.f32 	%f10, %f36, 0f3F000000, %f60;
	mul.f32 	%f61, %f10, 0f3F22F983;
	cvt.rni.s32.f32 	%r198, %f61;
	cvt.rn.f32.s32 	%f62, %r198;
	fma.rn.f32 	%f63, %f62, 0fBFC90FDA, %f10;
	fma.rn.f32 	%f64, %f62, 0fB3A22168, %f63;
	fma.rn.f32 	%f148, %f62, 0fA7C234C5, %f64;
	abs.f32 	%f12, %f10;
	setp.ltu.f32 	%p12, %f12, 0f47CE4780;
	@%p12 bra 	$L__BB9_17;
	setp.neu.f32 	%p13, %f12, 0f7F800000;
	@%p13 bra 	$L__BB9_12;
	mov.f32 	%f67, 0f00000000;
	mul.rn.f32 	%f148, %f10, %f67;
	mov.b32 	%r198, 0;
	bra.uni 	$L__BB9_17;
$L__BB9_12:
	mov.b32 	%r18, %f10;
	shl.b32 	%r105, %r18, 8;
	or.b32  	%r19, %r105, -2147483648;
	mov.b64 	%rd87, 0;
	mov.b32 	%r195, 0;
	mov.u64 	%rd85, __cudart_i2opi_f;
	mov.u64 	%rd86, %rd1;
$L__BB9_13:
	.pragma "nounroll";
	ld.global.nc.u32 	%r106, [%rd85];
	mad.wide.u32 	%rd49, %r106, %r19, %rd87;
	shr.u64 	%rd87, %rd49, 32;
	st.local.u32 	[%rd86], %rd49;
	add.s32 	%r195, %r195, 1;
	add.s64 	%rd86, %rd86, 4;
	add.s64 	%rd85, %rd85, 4;
	setp.ne.s32 	%p14, %r195, 6;
	@%p14 bra 	$L__BB9_13;
	shr.u32 	%r107, %r18, 23;
	st.local.u32 	[%rd1+24], %rd87;
	and.b32  	%r22, %r107, 31;
	and.b32  	%r108, %r107, 224;
	add.s32 	%r109, %r108, -128;
	shr.u32 	%r110, %r109, 5;
	mul.wide.u32 	%rd50, %r110, 4;
	sub.s64 	%rd15, %rd1, %rd50;
	ld.local.u32 	%r196, [%rd15+24];
	ld.local.u32 	%r197, [%rd15+20];
	setp.eq.s32 	%p15, %r22, 0;
	@%p15 bra 	$L__BB9_16;
	shf.l.wrap.b32 	%r196, %r197, %r196, %r22;
	ld.local.u32 	%r111, [%rd15+16];
	shf.l.wrap.b32 	%r197, %r111, %r197, %r22;
$L__BB9_16:
	shr.u32 	%r112, %r196, 30;
	shf.l.wrap.b32 	%r113, %r197, %r196, 2;
	shl.b32 	%r114, %r197, 2;
	shr.u32 	%r115, %r113, 31;
	add.s32 	%r116, %r115, %r112;
	neg.s32 	%r117, %r116;
	setp.lt.s32 	%p16, %r18, 0;
	selp.b32 	%r198, %r117, %r116, %p16;
	xor.b32  	%r118, %r113, %r18;
	shr.s32 	%r119, %r113, 31;
	xor.b32  	%r120, %r119, %r113;
	xor.b32  	%r121, %r119, %r114;
	cvt.u64.u32 	%rd51, %r120;
	shl.b64 	%rd52, %rd51, 32;
	cvt.u64.u32 	%rd53, %r121;
	or.b64  	%rd54, %rd52, %rd53;
	cvt.rn.f64.s64 	%fd3, %rd54;
	mul.f64 	%fd4, %fd3, 0d3BF921FB54442D19;
	cvt.rn.f32.f64 	%f65, %fd4;
	neg.f32 	%f66, %f65;
	setp.lt.s32 	%p17, %r118, 0;
	selp.f32 	%f148, %f66, %f65, %p17;
$L__BB9_17:
	add.s32 	%r123, %r198, 1;
	mul.rn.f32 	%f68, %f148, %f148;
	and.b32  	%r124, %r198, 1;
	setp.eq.b32 	%p18, %r124, 1;
	selp.f32 	%f69, %f148, 0f3F800000, %p18;
	fma.rn.f32 	%f70, %f68, %f69, 0f00000000;
	fma.rn.f32 	%f71, %f68, 0f37CBAC00, 0fBAB607ED;
	selp.f32 	%f72, 0fB94D4153, %f71, %p18;
	selp.f32 	%f73, 0f3C0885E4, 0f3D2AAABB, %p18;
	fma.rn.f32 	%f74, %f72, %f68, %f73;
	selp.f32 	%f75, 0fBE2AAAA8, 0fBEFFFFFF, %p18;
	fma.rn.f32 	%f76, %f74, %f68, %f75;
	fma.rn.f32 	%f77, %f76, %f70, %f69;
	and.b32  	%r125, %r123, 2;
	setp.eq.s32 	%p19, %r125, 0;
	mov.f32 	%f78, 0f00000000;
	sub.f32 	%f79, %f78, %f77;
	selp.f32 	%f80, %f77, %f79, %p19;
	mul.f32 	%f16, %f9, %f80;
	mul.f32 	%f81, %f36, 0f3F333333;
	fma.rn.f32 	%f17, %f1, 0f40400000, %f81;
	mul.f32 	%f82, %f17, 0f3F22F983;
	cvt.rni.s32.f32 	%r202, %f82;
	cvt.rn.f32.s32 	%f83, %r202;
	fma.rn.f32 	%f84, %f83, 0fBFC90FDA, %f17;
	fma.rn.f32 	%f85, %f83, 0fB3A22168, %f84;
	fma.rn.f32 	%f149, %f83, 0fA7C234C5, %f85;
	abs.f32 	%f19, %f17;
	setp.ltu.f32 	%p20, %f19, 0f47CE4780;
	@%p20 bra 	$L__BB9_25;
	setp.neu.f32 	%p21, %f19, 0f7F800000;
	@%p21 bra 	$L__BB9_20;
	mov.f32 	%f88, 0f00000000;
	mul.rn.f32 	%f149, %f17, %f88;
	mov.b32 	%r202, 0;
	bra.uni 	$L__BB9_25;
$L__BB9_20:
	mov.b32 	%r32, %f17;
	shl.b32 	%r127, %r32, 8;
	or.b32  	%r33, %r127, -2147483648;
	mov.b64 	%rd90, 0;
	mov.b32 	%r199, 0;
	mov.u64 	%rd88, __cudart_i2opi_f;
	mov.u64 	%rd89, %rd1;
$L__BB9_21:
	.pragma "nounroll";
	ld.global.nc.u32 	%r128, [%rd88];
	mad.wide.u32 	%rd57, %r128, %r33, %rd90;
	shr.u64 	%rd90, %rd57, 32;
	st.local.u32 	[%rd89], %rd57;
	add.s32 	%r199, %r199, 1;
	add.s64 	%rd89, %rd89, 4;
	add.s64 	%rd88, %rd88, 4;
	setp.ne.s32 	%p22, %r199, 6;
	@%p22 bra 	$L__BB9_21;
	shr.u32 	%r129, %r32, 23;
	st.local.u32 	[%rd1+24], %rd90;
	and.b32  	%r36, %r129, 31;
	and.b32  	%r130, %r129, 224;
	add.s32 	%r131, %r130, -128;
	shr.u32 	%r132, %r131, 5;
	mul.wide.u32 	%rd58, %r132, 4;
	sub.s64 	%rd22, %rd1, %rd58;
	ld.local.u32 	%r200, [%rd22+24];
	ld.local.u32 	%r201, [%rd22+20];
	setp.eq.s32 	%p23, %r36, 0;
	@%p23 bra 	$L__BB9_24;
	shf.l.wrap.b32 	%r200, %r201, %r200, %r36;
	ld.local.u32 	%r133, [%rd22+16];
	shf.l.wrap.b32 	%r201, %r133, %r201, %r36;
$L__BB9_24:
	shr.u32 	%r134, %r200, 30;
	shf.l.wrap.b32 	%r135, %r201, %r200, 2;
	shl.b32 	%r136, %r201, 2;
	shr.u32 	%r137, %r135, 31;
	add.s32 	%r138, %r137, %r134;
	neg.s32 	%r139, %r138;
	setp.lt.s32 	%p24, %r32, 0;
	selp.b32 	%r202, %r139, %r138, %p24;
	xor.b32  	%r140, %r135, %r32;
	shr.s32 	%r141, %r135, 31;
	xor.b32  	%r142, %r141, %r135;
	xor.b32  	%r143, %r141, %r136;
	cvt.u64.u32 	%rd59, %r142;
	shl.b64 	%rd60, %rd59, 32;
	cvt.u64.u32 	%rd61, %r143;
	or.b64  	%rd62, %rd60, %rd61;
	cvt.rn.f64.s64 	%fd5, %rd62;
	mul.f64 	%fd6, %fd5, 0d3BF921FB54442D19;
	cvt.rn.f32.f64 	%f86, %fd6;
	neg.f32 	%f87, %f86;
	setp.lt.s32 	%p25, %r140, 0;
	selp.f32 	%f149, %f87, %f86, %p25;
$L__BB9_25:
	add.s32 	%r145, %r202, 1;
	mul.rn.f32 	%f89, %f149, %f149;
	and.b32  	%r146, %r202, 1;
	setp.eq.b32 	%p26, %r146, 1;
	selp.f32 	%f90, %f149, 0f3F800000, %p26;
	fma.rn.f32 	%f91, %f89, %f90, 0f00000000;
	fma.rn.f32 	%f92, %f89, 0f37CBAC00, 0fBAB607ED;
	selp.f32 	%f93, 0fB94D4153, %f92, %p26;
	selp.f32 	%f94, 0f3C0885E4, 0f3D2AAABB, %p26;
	fma.rn.f32 	%f95, %f93, %f89, %f94;
	selp.f32 	%f96, 0fBE2AAAA8, 0fBEFFFFFF, %p26;
	fma.rn.f32 	%f97, %f95, %f89, %f96;
	fma.rn.f32 	%f98, %f97, %f91, %f90;
	and.b32  	%r147, %r145, 2;
	setp.eq.s32 	%p27, %r147, 0;
	mov.f32 	%f99, 0f00000000;
	sub.f32 	%f100, %f99, %f98;
	selp.f32 	%f23, %f98, %f100, %p27;
	fma.rn.f32 	%f24, %f2, 0f40800000, %f36;
	mul.f32 	%f101, %f24, 0f3F22F983;
	cvt.rni.s32.f32 	%r206, %f101;
	cvt.rn.f32.s32 	%f102, %r206;
	fma.rn.f32 	%f103, %f102, 0fBFC90FDA, %f24;
	fma.rn.f32 	%f104, %f102, 0fB3A22168, %f103;
	fma.rn.f32 	%f150, %f102, 0fA7C234C5, %f104;
	abs.f32 	%f26, %f24;
	setp.ltu.f32 	%p28, %f26, 0f47CE4780;
	@%p28 bra 	$L__BB9_33;
	setp.neu.f32 	%p29, %f26, 0f7F800000;
	@%p29 bra 	$L__BB9_28;
	mov.f32 	%f107, 0f00000000;
	mul.rn.f32 	%f150, %f24, %f107;
	mov.b32 	%r206, 0;
	bra.uni 	$L__BB9_33;
$L__BB9_28:
	mov.b32 	%r46, %f24;
	shl.b32 	%r149, %r46, 8;
	or.b32  	%r47, %r149, -2147483648;
	mov.b64 	%rd93, 0;
	mov.b32 	%r203, 0;
	mov.u64 	%rd91, __cudart_i2opi_f;
	mov.u64 	%rd92, %rd1;
$L__BB9_29:
	.pragma "nounroll";
	ld.global.nc.u32 	%r150, [%rd91];
	mad.wide.u32 	%rd65, %r150, %r47, %rd93;
	shr.u64 	%rd93, %rd65, 32;
	st.local.u32 	[%rd92], %rd65;
	add.s32 	%r203, %r203, 1;
	add.s64 	%rd92, %rd92, 4;
	add.s64 	%rd91, %rd91, 4;
	setp.ne.s32 	%p30, %r203, 6;
	@%p30 bra 	$L__BB9_29;
	shr.u32 	%r151, %r46, 23;
	st.local.u32 	[%rd1+24], %rd93;
	and.b32  	%r50, %r151, 31;
	and.b32  	%r152, %r151, 224;
	add.s32 	%r153, %r152, -128;
	shr.u32 	%r154, %r153, 5;
	mul.wide.u32 	%rd66, %r154, 4;
	sub.s64 	%rd29, %rd1, %rd66;
	ld.local.u32 	%r204, [%rd29+24];
	ld.local.u32 	%r205, [%rd29+20];
	setp.eq.s32 	%p31, %r50, 0;
	@%p31 bra 	$L__BB9_32;
	shf.l.wrap.b32 	%r204, %r205, %r204, %r50;
	ld.local.u32 	%r155, [%rd29+16];
	shf.l.wrap.b32 	%r205, %r155, %r205, %r50;
$L__BB9_32:
	shr.u32 	%r156, %r204, 30;
	shf.l.wrap.b32 	%r157, %r205, %r204, 2;
	shl.b32 	%r158, %r205, 2;
	shr.u32 	%r159, %r157, 31;
	add.s32 	%r160, %r159, %r156;
	neg.s32 	%r161, %r160;
	setp.lt.s32 	%p32, %r46, 0;
	selp.b32 	%r206, %r161, %r160, %p32;
	xor.b32  	%r162, %r157, %r46;
	shr.s32 	%r163, %r157, 31;
	xor.b32  	%r164, %r163, %r157;
	xor.b32  	%r165, %r163, %r158;
	cvt.u64.u32 	%rd67, %r164;
	shl.b64 	%rd68, %rd67, 32;
	cvt.u64.u32 	%rd69, %r165;
	or.b64  	%rd70, %rd68, %rd69;
	cvt.rn.f64.s64 	%fd7, %rd70;
	mul.f64 	%fd8, %fd7, 0d3BF921FB54442D19;
	cvt.rn.f32.f64 	%f105, %fd8;
	neg.f32 	%f106, %f105;
	setp.lt.s32 	%p33, %r162, 0;
	selp.f32 	%f150, %f106, %f105, %p33;
$L__BB9_33:
	mul.rn.f32 	%f108, %f150, %f150;
	and.b32  	%r167, %r206, 1;
	setp.eq.b32 	%p34, %r167, 1;
	selp.f32 	%f109, 0f3F800000, %f150, %p34;
	fma.rn.f32 	%f110, %f108, %f109, 0f00000000;
	fma.rn.f32 	%f111, %f108, 0f37CBAC00, 0fBAB607ED;
	selp.f32 	%f112, %f111, 0fB94D4153, %p34;
	selp.f32 	%f113, 0f3D2AAABB, 0f3C0885E4, %p34;
	fma.rn.f32 	%f114, %f112, %f108, %f113;
	selp.f32 	%f115, 0fBEFFFFFF, 0fBE2AAAA8, %p34;
	fma.rn.f32 	%f116, %f114, %f108, %f115;
	fma.rn.f32 	%f117, %f116, %f110, %f109;
	and.b32  	%r168, %r206, 2;
	setp.eq.s32 	%p35, %r168, 0;
	mov.f32 	%f118, 0f00000000;
	sub.f32 	%f119, %f118, %f117;
	selp.f32 	%f120, %f117, %f119, %p35;
	mul.f32 	%f121, %f23, %f120;
	mul.f32 	%f122, %f121, 0f41000000;
	fma.rn.f32 	%f123, %f16, 0f41200000, %f122;
	fma.rn.f32 	%f30, %f36, 0f40000000, %f123;
	mul.f32 	%f124, %f30, 0f3F22F983;
	cvt.rni.s32.f32 	%r210, %f124;
	cvt.rn.f32.s32 	%f125, %r210;
	fma.rn.f32 	%f126, %f125, 0fBFC90FDA, %f30;
	fma.rn.f32 	%f127, %f125, 0fB3A22168, %f126;
	fma.rn.f32 	%f151, %f125, 0fA7C234C5, %f127;
	abs.f32 	%f32, %f30;
	setp.ltu.f32 	%p36, %f32, 0f47CE4780;
	@%p36 bra 	$L__BB9_41;
	setp.neu.f32 	%p37, %f32, 0f7F800000;
	@%p37 bra 	$L__BB9_36;
	mov.f32 	%f130, 0f00000000;
	mul.rn.f32 	%f151, %f30, %f130;
	mov.b32 	%r210, 0;
	bra.uni 	$L__BB9_41;
$L__BB9_36:
	mov.b32 	%r60, %f30;
	shl.b32 	%r170, %r60, 8;
	or.b32  	%r61, %r170, -2147483648;
	mov.b64 	%rd96, 0;
	mov.b32 	%r207, 0;
	mov.u64 	%rd94, __cudart_i2opi_f;
	mov.u64 	%rd95, %rd1;
$L__BB9_37:
	.pragma "nounroll";
	ld.global.nc.u32 	%r171, [%rd94];
	mad.wide.u32 	%rd73, %r171, %r61, %rd96;
	shr.u64 	%rd96, %rd73, 32;
	st.local.u32 	[%rd95], %rd73;
	add.s32 	%r207, %r207, 1;
	add.s64 	%rd95, %rd95, 4;
	add.s64 	%rd94, %rd94, 4;
	setp.ne.s32 	%p38, %r207, 6;
	@%p38 bra 	$L__BB9_37;
	shr.u32 	%r172, %r60, 23;
	st.local.u32 	[%rd1+24], %rd96;
	and.b32  	%r64, %r172, 31;
	and.b32  	%r173, %r172, 224;
	add.s32 	%r174, %r173, -128;
	shr.u32 	%r175, %r174, 5;
	mul.wide.u32 	%rd74, %r175, 4;
	sub.s64 	%rd36, %rd1, %rd74;
	ld.local.u32 	%r208, [%rd36+24];
	ld.local.u32 	%r209, [%rd36+20];
	setp.eq.s32 	%p39, %r64, 0;
	@%p39 bra 	$L__BB9_40;
	shf.l.wrap.b32 	%r208, %r209, %r208, %r64;
	ld.local.u32 	%r176, [%rd36+16];
	shf.l.wrap.b32 	%r209, %r176, %r209, %r64;
$L__BB9_40:
	shr.u32 	%r177, %r208, 30;
	shf.l.wrap.b32 	%r178, %r209, %r208, 2;
	shl.b32 	%r179, %r209, 2;
	shr.u32 	%r180, %r178, 31;
	add.s32 	%r181, %r180, %r177;
	neg.s32 	%r182, %r181;
	setp.lt.s32 	%p40, %r60, 0;
	selp.b32 	%r210, %r182, %r181, %p40;
	xor.b32  	%r183, %r178, %r60;
	shr.s32 	%r184, %r178, 31;
	xor.b32  	%r185, %r184, %r178;
	xor.b32  	%r186, %r184, %r179;
	cvt.u64.u32 	%rd75, %r185;
	shl.b64 	%rd76, %rd75, 32;
	cvt.u64.u32 	%rd77, %r186;
	or.b64  	%rd78, %rd76, %rd77;
	cvt.rn.f64.s64 	%fd9, %rd78;
	mul.f64 	%fd10, %fd9, 0d3BF921FB54442D19;
	cvt.rn.f32.f64 	%f128, %fd10;
	neg.f32 	%f129, %f128;
	setp.lt.s32 	%p41, %r183, 0;
	selp.f32 	%f151, %f129, %f128, %p41;
$L__BB9_41:
	mul.rn.f32 	%f131, %f151, %f151;
	and.b32  	%r188, %r210, 1;
	setp.eq.b32 	%p42, %r188, 1;
	selp.f32 	%f132, 0f3F800000, %f151, %p42;
	fma.rn.f32 	%f133, %f131, %f132, 0f00000000;
	fma.rn.f32 	%f134, %f131, 0f37CBAC00, 0fBAB607ED;
	selp.f32 	%f135, %f134, 0fB94D4153, %p42;
	selp.f32 	%f136, 0f3D2AAABB, 0f3C0885E4, %p42;
	fma.rn.f32 	%f137, %f135, %f131, %f136;
	selp.f32 	%f138, 0fBEFFFFFF, 0fBE2AAAA8, %p42;
	fma.rn.f32 	%f139, %f137, %f131, %f138;
	fma.rn.f32 	%f140, %f139, %f133, %f132;
	and.b32  	%r189, %r210, 2;
	setp.eq.s32 	%p43, %r189, 0;
	mov.f32 	%f141, 0f00000000;
	sub.f32 	%f142, %f141, %f140;
	selp.f32 	%f143, %f140, %f142, %p43;
	fma.rn.f32 	%f144, %f143, 0f3E99999A, 0f3F000000;
	min.f32 	%f145, %f144, 0f3F800000;
	max.f32 	%f146, %f145, 0f00000000;
	mad.lo.s32 	%r190, %r73, %r82, %r1;
	cvta.to.global.u64 	%rd79, %rd37;
	mul.wide.s32 	%rd80, %r190, 4;
	add.s64 	%rd81, %rd79, %rd80;
	st.global.f32 	[%rd81], %f146;
$L__BB9_42:
	ret;

}


// ===== COMPILED SASS (sm_100) =====

	.target	sm_100

	.elftype	@"ET_EXEC"


//--------------------- .note.nv.tkinfo           --------------------------
	.section	.note.nv.tkinfo,"",@"SHT_NOTE"
	.sectionflags	@"SHF_NOTE_NV_TKINFO"
	.tkinfo
        /*0018*/ 	.word	0x00000002
        /*0030*/ 	.string	""
        /*0030*/ 	.string	"ptxas"
        /*0030*/ 	.string	"Cuda compilation tools, release 13.0, V13.0.88"
        /*0030*/ 	.string	"Build cuda_13.0.r13.0/compiler.36424714_0"
        /*0030*/ 	.string	"-arch sm_100 -m 64 "



//--------------------- .note.nv.cuinfo           --------------------------
	.section	.note.nv.cuinfo,"",@"SHT_NOTE"
	.sectionflags	@"SHF_NOTE_NV_CUINFO"
        /*0018*/ 	.short	0x0002
        /*001a*/ 	.short	0x0064
        /*001c*/ 	.short	0x0082
	.zero		2


//--------------------- .nv.info                  --------------------------
	.section	.nv.info,"",@"SHT_CUDA_INFO"
	.align	4


	//----- nvinfo : EIATTR_REGCOUNT
	.align		4
        /*0000*/ 	.byte	0x04, 0x2f
        /*0002*/ 	.short	(.L_11 - .L_10)
	.align		4
.L_10:
        /*0004*/ 	.word	index@(_Z10testKernelPfii)
        /*0008*/ 	.word	0x00000010


	//----- nvinfo : EIATTR_FRAME_SIZE
	.align		4
.L_11:
        /*000c*/ 	.byte	0x04, 0x11
        /*000e*/ 	.short	(.L_13 - .L_12)
	.align		4
.L_12:
        /*0010*/ 	.word	index@($__internal_9_$__cuda_sm3x_div_rn_noftz_f32_slowpath)
        /*0014*/ 	.word	0x00000000


	//----- nvinfo : EIATTR_FRAME_SIZE
	.align		4
.L_13:
        /*0018*/ 	.byte	0x04, 0x11
        /*001a*/ 	.short	(.L_15 - .L_14)
	.align		4
.L_14:
        /*001c*/ 	.word	index@(_Z10testKernelPfii)
        /*0020*/ 	.word	0x00000000


	//----- nvinfo : EIATTR_REGCOUNT
	.align		4
.L_15:
        /*0024*/ 	.byte	0x04, 0x2f
        /*0026*/ 	.short	(.L_17 - .L_16)
	.align		4
.L_16:
        /*0028*/ 	.word	index@(_Z16mandelbrotKernelPfiifff)
        /*002c*/ 	.word	0x00000011


	//----- nvinfo : EIATTR_FRAME_SIZE
	.align		4
.L_17:
        /*0030*/ 	.byte	0x04, 0x11
        /*0032*/ 	.short	(.L_19 - .L_18)
	.align		4
.L_18:
        /*0034*/ 	.word	index@($__internal_8_$__cuda_sm3x_div_rn_noftz_f32_slowpath)
        /*0038*/ 	.word	0x00000000


	//----- nvinfo : EIATTR_FRAME_SIZE
	.align		4
.L_19:
        /*003c*/ 	.byte	0x04, 0x11
        /*003e*/ 	.short	(.L_21 - .L_20)
	.align		4
.L_20:
        /*0040*/ 	.word	index@(_Z16mandelbrotKernelPfiifff)
        /*0044*/ 	.word	0x00000000


	//----- nvinfo : EIATTR_REGCOUNT
	.align		4
.L_21:
        /*0048*/ 	.byte	0x04, 0x2f
        /*004a*/ 	.short	(.L_23 - .L_22)
	.align		4
.L_22:
        /*004c*/ 	.word	index@(_Z11juliaKernelPfiifff)
        /*0050*/ 	.word	0x00000011


	//----- nvinfo : EIATTR_FRAME_SIZE
	.align		4
.L_23:
        /*0054*/ 	.byte	0x04, 0x11
        /*0056*/ 	.short	(.L_25 - .L_24)
	.align		4
.L_24:
        /*0058*/ 	.word	index@($__internal_7_$__cuda_sm3x_div_rn_noftz_f32_slowpath)
        /*005c*/ 	.word	0x00000000


	//----- nvinfo : EIATTR_FRAME_SIZE
	.align		4
.L_25:
        /*0060*/ 	.byte	0x04, 0x11
        /*0062*/ 	.short	(.L_27 - .L_26)
	.align		4
.L_26:
        /*0064*/ 	.word	index@(_Z11juliaKernelPfiifff)
        /*0068*/ 	.word	0x00000000


	//----- nvinfo : EIATTR_REGCOUNT
	.align		4
.L_27:
        /*006c*/ 	.byte	0x04, 0x2f
        /*006e*/ 	.short	(.L_29 - .L_28)
	.align		4
.L_28:
        /*0070*/ 	.word	index@(_Z14sineWaveKernelPfiifff)
        /*0074*/ 	.word	0x00000015


	//----- nvinfo : EIATTR_FRAME_SIZE
	.align		4
.L_29:
        /*0078*/ 	.byte	0x04, 0x11
        /*007a*/ 	.short	(.L_31 - .L_30)
	.align		4
.L_30:
        /*007c*/ 	.word	index@($__internal_6_$__cuda_sm3x_div_rn_noftz_f32_slowpath)
        /*0080*/ 	.word	0x00000020


	//----- nvinfo : EIATTR_FRAME_SIZE
	.align		4
.L_31:
        /*0084*/ 	.byte	0x04, 0x11
        /*0086*/ 	.short	(.L_33 - .L_32)
	.align		4
.L_32:
        /*0088*/ 	.word	index@(_Z14sineWaveKernelPfiifff)
        /*008c*/ 	.word	0x00000020


	//----- nvinfo : EIATTR_REGCOUNT
	.align		4
.L_33:
        /*0090*/ 	.byte	0x04, 0x2f
        /*0092*/ 	.short	(.L_35 - .L_34)
	.align		4
.L_34:
        /*0094*/ 	.word	index@(_Z18heatEquationKernelPfiiff)
        /*0098*/ 	.word	0x0000001a


	//----- nvinfo : EIATTR_FRAME_SIZE
	.align		4
.L_35:
        /*009c*/ 	.byte	0x04, 0x11
        /*009e*/ 	.short	(.L_37 - .L_36)
	.align		4
.L_36:
        /*00a0*/ 	.word	index@($__internal_5_$__cuda_sm3x_div_rn_noftz_f32_slowpath)
        /*00a4*/ 	.word	0x00000000


	//----- nvinfo : EIATTR_FRAME_SIZE
	.align		4
.L_37:
        /*00a8*/ 	.byte	0x04, 0x11
        /*00aa*/ 	.short	(.L_39 - .L_38)
	.align		4
.L_38:
        /*00ac*/ 	.word	index@($__internal_4_$__cuda_sm20_div_rn_f64_full)
        /*00b0*/ 	.word	0x00000000


	//----- nvinfo : EIATTR_FRAME_SIZE
	.align		4
.L_39:
        /*00b4*/ 	.byte	0x04, 0x11
        /*00b6*/ 	.short	(.L_41 - .L_40)
	.align		4
.L_40:
        /*00b8*/ 	.word	index@(_Z18heatEquationKernelPfiiff)
        /*00bc*/ 	.word	0x00000000


	//----- nvinfo : EIATTR_REGCOUNT
	.align		4
.L_41:
        /*00c0*/ 	.byte	0x04, 0x2f
        /*00c2*/ 	.short	(.L_43 - .L_42)
	.align		4
.L_42:
        /*00c4*/ 	.word	index@(_Z16gameOfLifeKernelPfS_ii)
        /*00c8*/ 	.word	0x0000001a


	//----- nvinfo : EIATTR_FRAME_SIZE
	.align		4
.L_43:
        /*00cc*/ 	.byte	0x04, 0x11
        /*00ce*/ 	.short	(.L_45 - .L_44)
	.align		4
.L_44:
        /*00d0*/ 	.word	index@(_Z16gameOfLifeKernelPfS_ii)
        /*00d4*/ 	.word	0x00000000


	//----- nvinfo : EIATTR_REGCOUNT
	.align		4
.L_45:
        /*00d8*/ 	.byte	0x04, 0x2f
        /*00da*/ 	.short	(.L_47 - .L_46)
	.align		4
.L_46:
        /*00dc*/ 	.word	index@(_Z20initGameOfLifeKernelPfiij)
        /*00e0*/ 	.word	0x0000000a


	//----- nvinfo : EIATTR_FRAME_SIZE
	.align		4
.L_47:
        /*00e4*/ 	.byte	0x04, 0x11
        /*00e6*/ 	.short	(.L_49 - .L_48)
	.align		4
.L_48:
        /*00e8*/ 	.word	index@(_Z20initGameOfLifeKernelPfiij)
        /*00ec*/ 	.word	0x00000000


	//----- nvinfo : EIATTR_REGCOUNT
	.align		4
.L_49:
        /*00f0*/ 	.byte	0x04, 0x2f
        /*00f2*/ 	.short	(.L_51 - .L_50)
	.align		4
.L_50:
        /*00f4*/ 	.word	index@(_Z17perlinNoiseKernelPfiifi)
        /*00f8*/ 	.word	0x00000020


	//----- nvinfo : EIATTR_FRAME_SIZE
	.align		4
.L_51:
        /*00fc*/ 	.byte	0x04, 0x11
        /*00fe*/ 	.short	(.L_53 - .L_52)
	.align		4
.L_52:
        /*0100*/ 	.word	index@($__internal_3_$__cuda_sm3x_div_rn_noftz_f32_slowpath)
        /*0104*/ 	.word	0x00000800


	//----- nvinfo : EIATTR_FRAME_SIZE
	.align		4
.L_53:
        /*0108*/ 	.byte	0x04, 0x11
        /*010a*/ 	.short	(.L_55 - .L_54)
	.align		4
.L_54:
        /*010c*/ 	.word	index@(_Z17perlinNoiseKernelPfiifi)
        /*0110*/ 	.word	0x00000800


	//----- nvinfo : EIATTR_REGCOUNT
	.align		4
.L_55:
        /*0114*/ 	.byte	0x04, 0x2f
        /*0116*/ 	.short	(.L_57 - .L_56)
	.align		4
.L_56:
        /*0118*/ 	.word	index@(_Z22waveInterferenceKernelPfiif)
        /*011c*/ 	.word	0x00000014


	//----- nvinfo : EIATTR_FRAME_SIZE
	.align		4
.L_57:
        /*0120*/ 	.byte	0x04, 0x11
        /*0122*/ 	.short	(.L_59 - .L_58)
	.align		4
.L_58:
        /*0124*/ 	.word	index@($__internal_2_$__cuda_sm3x_div_rn_noftz_f32_slowpath)
        /*0128*/ 	.word	0x00000020


	//----- nvinfo : EIATTR_FRAME_SIZE
	.align		4
.L_59:
        /*012c*/ 	.byte	0x04, 0x11
        /*012e*/ 	.short	(.L_61 - .L_60)
	.align		4
.L_60:
        /*0130*/ 	.word	index@($__internal_1_$__cuda_sm20_sqrt_rn_f32_slowpath)
        /*0134*/ 	.word	0x00000020


	//----- nvinfo : EIATTR_FRAME_SIZE
	.align		4
.L_61:
        /*0138*/ 	.byte	0x04, 0x11
        /*013a*/ 	.short	(.L_63 - .L_62)
	.align		4
.L_62:
        /*013c*/ 	.word	index@(_Z22waveInterferenceKernelPfiif)
        /*0140*/ 	.word	0x00000020


	//----- nvinfo : EIATTR_REGCOUNT
	.align		4
.L_63:
        /*0144*/ 	.byte	0x04, 0x2f
        /*0146*/ 	.short	(.L_65 - .L_64)
	.align		4
.L_64:
        /*0148*/ 	.word	index@(_Z21fluidSimulationKernelPfiif)
        /*014c*/ 	.word	0x00000018


	//----- nvinfo : EIATTR_FRAME_SIZE
	.align		4
.L_65:
        /*0150*/ 	.byte	0x04, 0x11
        /*0152*/ 	.short	(.L_67 - .L_66)
	.align		4
.L_66:
        /*0154*/ 	.word	index@($__internal_0_$__cuda_sm3x_div_rn_noftz_f32_slowpath)
        /*0158*/ 	.word	0x00000020


	//----- nvinfo : EIATTR_FRAME_SIZE
	.align		4
.L_67:
        /*015c*/ 	.byte	0x04, 0x11
        /*015e*/ 	.short	(.L_69 - .L_68)
	.align		4
.L_68:
        /*0160*/ 	.word	index@(_Z21fluidSimulationKernelPfiif)
        /*0164*/ 	.word	0x00000020


	//----- nvinfo : EIATTR_MIN_STACK_SIZE
	.align		4
.L_69:
        /*0168*/ 	.byte	0x04, 0x12
        /*016a*/ 	.short	(.L_71 - .L_70)
	.align		4
.L_70:
        /*016c*/ 	.word	index@(_Z21fluidSimulationKernelPfiif)
        /*0170*/ 	.word	0x00000020


	//----- nvinfo : EIATTR_MIN_STACK_SIZE
	.align		4
.L_71:
        /*0174*/ 	.byte	0x04, 0x12
        /*0176*/ 	.short	(.L_73 - .L_72)
	.align		4
.L_72:
        /*0178*/ 	.word	index@(_Z22waveInterferenceKernelPfiif)
        /*017c*/ 	.word	0x00000020


	//----- nvinfo : EIATTR_MIN_STACK_SIZE
	.align		4
.L_73:
        /*0180*/ 	.byte	0x04, 0x12
        /*0182*/ 	.short	(.L_75 - .L_74)
	.align		4
.L_74:
        /*0184*/ 	.word	index@(_Z17perlinNoiseKernelPfiifi)
        /*0188*/ 	.word	0x00000800


	//----- nvinfo : EIATTR_MIN_STACK_SIZE
	.align		4
.L_75:
        /*018c*/ 	.byte	0x04, 0x12
        /*018e*/ 	.short	(.L_77 - .L_76)
	.align		4
.L_76:
        /*0190*/ 	.word	index@(_Z20initGameOfLifeKernelPfiij)
        /*0194*/ 	.word	0x00000000


	//----- nvinfo : EIATTR_MIN_STACK_SIZE
	.align		4
.L_77:
        /*0198*/ 	.byte	0x04, 0x12
        /*019a*/ 	.short	(.L_79 - .L_78)
	.align		4
.L_78:
        /*019c*/ 	.word	index@(_Z16gameOfLifeKernelPfS_ii)
        /*01a0*/ 	.word	0x00000000


	//----- nvinfo : EIATTR_MIN_STACK_SIZE
	.align		4
.L_79:
        /*01a4*/ 	.byte	0x04, 0x12
        /*01a6*/ 	.short	(.L_81 - .L_80)
	.align		4
.L_80:
        /*01a8*/ 	.word	index@(_Z18heatEquationKernelPfiiff)
        /*01ac*/ 	.word	0x00000000


	//----- nvinfo : EIATTR_MIN_STACK_SIZE
	.align		4
.L_81:
        /*01b0*/ 	.byte	0x04, 0x12
        /*01b2*/ 	.short	(.L_83 - .L_82)
	.align		4
.L_82:
        /*01b4*/ 	.word	index@(_Z14sineWaveKernelPfiifff)
        /*01b8*/ 	.word	0x00000020


	//----- nvinfo : EIATTR_MIN_STACK_SIZE
	.align		4
.L_83:
        /*01bc*/ 	.byte	0x04, 0x12
        /*01be*/ 	.short	(.L_85 - .L_84)
	.align		4
.L_84:
        /*01c0*/ 	.word	index@(_Z11juliaKernelPfiifff)
        /*01c4*/ 	.word	0x00000000


	//----- nvinfo : EIATTR_MIN_STACK_SIZE
	.align		4
.L_85:
        /*01c8*/ 	.byte	0x04, 0x12
        /*01ca*/ 	.short	(.L_87 - .L_86)
	.align		4
.L_86:
        /*01cc*/ 	.word	index@(_Z16mandelbrotKernelPfiifff)
        /*01d0*/ 	.word	0x00000000


	//----- nvinfo : EIATTR_MIN_STACK_SIZE
	.align		4
.L_87:
        /*01d4*/ 	.byte	0x04, 0x12
        /*01d6*/ 	.short	(.L_89 - .L_88)
	.align		4
.L_88:
        /*01d8*/ 	.word	index@(_Z10testKernelPfii)
        /*01dc*/ 	.word	0x00000000
.L_89:


//--------------------- .nv.compat                --------------------------
	.section	.nv.compat,"",@"SHT_CUDA_COMPAT_INFO"
	.align	4
        /*0000*/ 	.byte	0x02, 0x09, 0x00, 0x00, 0x02, 0x02, 0x01, 0x00, 0x02, 0x05, 0x05, 0x00, 0x03, 0x07, 0x01, 0x01
        /*0010*/ 	.byte	0x02, 0x03, 0x00, 0x00, 0x02, 0x06, 0x01, 0x00, 0x04, 0x0b, 0x08, 0x00, 0x01, 0x00, 0x00, 0x00
        /*0020*/ 	.byte	0x00, 0x00, 0x00, 0x00


//--------------------- .nv.info._Z21fluidSimulationKernelPfiif --------------------------
	.section	.nv.info._Z21fluidSimulationKernelPfiif,"",@"SHT_CUDA_INFO"
	.sectionflags	@""
	.align	4


	//----- nvinfo : EIATTR_CUDA_API_VERSION
	.align		4
        /*0000*/ 	.byte	0x04, 0x37
        /*0002*/ 	.short	(.L_91 - .L_90)
.L_90:
        /*0004*/ 	.word	0x00000082


	//----- nvinfo : EIATTR_KPARAM_INFO
	.align		4
.L_91:
        /*0008*/ 	.byte	0x04, 0x17
        /*000a*/ 	.short	(.L_93 - .L_92)
.L_92:
        /*000c*/ 	.word	0x00000000
        /*0010*/ 	.short	0x0003
        /*0012*/ 	.short	0x0010
        /*0014*/ 	.byte	0x00, 0xf0, 0x11, 0x00


	//----- nvinfo : EIATTR_KPARAM_INFO
	.align		4
.L_93:
        /*0018*/ 	.byte	0x04, 0x17
        /*001a*/ 	.short	(.L_95 - .L_94)
.L_94:
        /*001c*/ 	.word	0x00000000
        /*0020*/ 	.short	0x0002
        /*0022*/ 	.short	0x000c
        /*0024*/ 	.byte	0x00, 0xf0, 0x11, 0x00


	//----- nvinfo : EIATTR_KPARAM_INFO
	.align		4
.L_95:
        /*0028*/ 	.byte	0x04, 0x17
        /*002a*/ 	.short	(.L_97 - .L_96)
.L_96:
        /*002c*/ 	.word	0x00000000
        /*0030*/ 	.short	0x0001
        /*0032*/ 	.short	0x0008
        /*0034*/ 	.byte	0x00, 0xf0, 0x11, 0x00


	//----- nvinfo : EIATTR_KPARAM_INFO
	.align		4
.L_97:
        /*0038*/ 	.byte	0x04, 0x17
        /*003a*/ 	.short	(.L_99 - .L_98)
.L_98:
        /*003c*/ 	.word	0x00000000
        /*0040*/ 	.short	0x0000
        /*0042*/ 	.short	0x0000
        /*0044*/ 	.byte	0x00, 0xf5, 0x21, 0x00


	//----- nvinfo : EIATTR_SPARSE_MMA_MASK
	.align		4
.L_99:
        /*0048*/ 	.byte	0x03, 0x50
        /*004a*/ 	.short	0x0000


	//----- nvinfo : EIATTR_MAXREG_COUNT
	.align		4
        /*004c*/ 	.byte	0x03, 0x1b
        /*004e*/ 	.short	0x00ff


	//----- nvinfo : EIATTR_MERCURY_ISA_VERSION
	.align		4
        /*0050*/ 	.byte	0x03, 0x5f
        /*0052*/ 	.short	0x0101


	//----- nvinfo : EIATTR_VRC_CTA_INIT_COUNT
	.align		4
        /*0054*/ 	.byte	0x02, 0x4a
	.zero		1
	.zero		1


	//----- nvinfo : EIATTR_EXIT_INSTR_OFFSETS
	.align		4
        /*0058*/ 	.byte	0x04, 0x1c
        /*005a*/ 	.short	(.L_101 - .L_100)


	//   ....[0]....
.L_100:
        /*005c*/ 	.word	0x000000d0


	//   ....[1]....
        /*0060*/ 	.word	0x00001d20


	//----- nvinfo : EIATTR_CRS_STACK_SIZE
	.align		4
.L_101:
        /*0064*/ 	.byte	0x04, 0x1e
        /*0066*/ 	.short	(.L_103 - .L_102)
.L_102:
        /*0068*/ 	.word	0x00000000


	//----- nvinfo : EIATTR_CBANK_PARAM_SIZE
	.align		4
.L_103:
        /*006c*/ 	.byte	0x03, 0x19
        /*006e*/ 	.short	0x0014


	//----- nvinfo : EIATTR_PARAM_CBANK
	.align		4
        /*0070*/ 	.byte	0x04, 0x0a
        /*0072*/ 	.short	(.L_105 - .L_104)
	.align		4
.L_104:
        /*0074*/ 	.word	index@(.nv.constant0._Z21fluidSimulationKernelPfiif)
        /*0078*/ 	.short	0x0380
        /*007a*/ 	.short	0x0014


	//----- nvinfo : EIATTR_SW_WAR
	.align		4
.L_105:
        /*007c*/ 	.byte	0x04, 0x36
        /*007e*/ 	.short	(.L_107 - .L_106)
.L_106:
        /*0080*/ 	.word	0x00000008
.L_107:


//--------------------- .nv.info._Z22waveInterferenceKernelPfiif --------------------------
	.section	.nv.info._Z22waveInterferenceKernelPfiif,"",@"SHT_CUDA_INFO"
	.sectionflags	@""
	.align	4


	//----- nvinfo : EIATTR_CUDA_API_VERSION
	.align		4
        /*0000*/ 	.byte	0x04, 0x37
        /*0002*/ 	.short	(.L_109 - .L_108)
.L_108:
        /*0004*/ 	.word	0x00000082


	//----- nvinfo : EIATTR_KPARAM_INFO
	.align		4
.L_109:
        /*0008*/ 	.byte	0x04, 0x17
        /*000a*/ 	.short	(.L_111 - .L_110)
.L_110:
        /*000c*/ 	.word	0x00000000
        /*0010*/ 	.short	0x0003
        /*0012*/ 	.short	0x0010
        /*0014*/ 	.byte	0x00, 0xf0, 0x11, 0x00


	//----- nvinfo : EIATTR_KPARAM_INFO
	.align		4
.L_111:
        /*0018*/ 	.byte	0x04, 0x17
        /*001a*/ 	.short	(.L_113 - .L_112)
.L_112:
        /*001c*/ 	.word	0x00000000
        /*0020*/ 	.short	0x0002
        /*0022*/ 	.short	0x000c
        /*0024*/ 	.byte	0x00, 0xf0, 0x11, 0x00


	//----- nvinfo : EIATTR_KPARAM_INFO
	.align		4
.L_113:
        /*0028*/ 	.byte	0x04, 0x17
        /*002a*/ 	.short	(.L_115 - .L_114)
.L_114:
        /*002c*/ 	.word	0x00000000
        /*0030*/ 	.short	0x0001
        /*0032*/ 	.short	0x0008
        /*0034*/ 	.byte	0x00, 0xf0, 0x11, 0x00


	//----- nvinfo : EIATTR_KPARAM_INFO
	.align		4
.L_115:
        /*0038*/ 	.byte	0x04, 0x17
        /*003a*/ 	.short	(.L_117 - .L_116)
.L_116:
        /*003c*/ 	.word	0x00000000
        /*0040*/ 	.short	0x0000
        /*0042*/ 	.short	0x0000
        /*0044*/ 	.byte	0x00, 0xf5, 0x21, 0x00


	//----- nvinfo : EIATTR_SPARSE_MMA_MASK
	.align		4
.L_117:
        /*0048*/ 	.byte	0x03, 0x50
        /*004a*/ 	.short	0x0000


	//----- nvinfo : EIATTR_MAXREG_COUNT
	.align		4
        /*004c*/ 	.byte	0x03, 0x1b
        /*004e*/ 	.short	0x00ff


	//----- nvinfo : EIATTR_MERCURY_ISA_VERSION
	.align		4
        /*0050*/ 	.byte	0x03, 0x5f
        /*0052*/ 	.short	0x0101


	//----- nvinfo : EIATTR_VRC_CTA_INIT_COUNT
	.align		4
        /*0054*/ 	.byte	0x02, 0x4a
	.zero		1
	.zero		1


	//----- nvinfo : EIATTR_EXIT_INSTR_OFFSETS
	.align		4
        /*0058*/ 	.byte	0x04, 0x1c
        /*005a*/ 	.short	(.L_119 - .L_118)


	//   ....[0]....
.L_118:
        /*005c*/ 	.word	0x000000d0


	//   ....[1]....
        /*0060*/ 	.word	0x000017c0


	//----- nvinfo : EIATTR_CRS_STACK_SIZE
	.align		4
.L_119:
        /*0064*/ 	.byte	0x04, 0x1e
        /*0066*/ 	.short	(.L_121 - .L_120)
.L_120:
        /*0068*/ 	.word	0x00000000


	//----- nvinfo : EIATTR_CBANK_PARAM_SIZE
	.align		4
.L_121:
        /*006c*/ 	.byte	0x03, 0x19
        /*006e*/ 	.short	0x0014


	//----- nvinfo : EIATTR_PARAM_CBANK
	.align		4
        /*0070*/ 	.byte	0x04, 0x0a
        /*0072*/ 	.short	(.L_123 - .L_122)
	.align		4
.L_122:
        /*0074*/ 	.word	index@(.nv.constant0._Z22waveInterferenceKernelPfiif)
        /*0078*/ 	.short	0x0380
        /*007a*/ 	.short	0x0014


	//----- nvinfo : EIATTR_SW_WAR
	.align		4
.L_123:
        /*007c*/ 	.byte	0x04, 0x36
        /*007e*/ 	.short	(.L_125 - .L_124)
.L_124:
        /*0080*/ 	.word	0x00000008
.L_125:


//--------------------- .nv.info._Z17perlinNoiseKernelPfiifi --------------------------
	.section	.nv.info._Z17perlinNoiseKernelPfiifi,"",@"SHT_CUDA_INFO"
	.sectionflags	@""
	.align	4


	//----- nvinfo : EIATTR_CUDA_API_VERSION
	.align		4
        /*0000*/ 	.byte	0x04, 0x37
        /*0002*/ 	.short	(.L_127 - .L_126)
.L_126:
        /*0004*/ 	.word	0x00000082


	//----- nvinfo : EIATTR_KPARAM_INFO
	.align		4
.L_127:
        /*0008*/ 	.byte	0x04, 0x17
        /*000a*/ 	.short	(.L_129 - .L_128)
.L_128:
        /*000c*/ 	.word	0x00000000
        /*0010*/ 	.short	0x0004
        /*0012*/ 	.short	0x0014
        /*0014*/ 	.byte	0x00, 0xf0, 0x11, 0x00


	//----- nvinfo : EIATTR_KPARAM_INFO
	.align		4
.L_129:
        /*0018*/ 	.byte	0x04, 0x17
        /*001a*/ 	.short	(.L_131 - .L_130)
.L_130:
        /*001c*/ 	.word	0x00000000
        /*0020*/ 	.short	0x0003
        /*0022*/ 	.short	0x0010
        /*0024*/ 	.byte	0x00, 0xf0, 0x11, 0x00


	//----- nvinfo : EIATTR_KPARAM_INFO
	.align		4
.L_131:
        /*0028*/ 	.byte	0x04, 0x17
        /*002a*/ 	.short	(.L_133 - .L_132)
.L_132:
        /*002c*/ 	.word	0x00000000
        /*0030*/ 	.short	0x0002
        /*0032*/ 	.short	0x000c
        /*0034*/ 	.byte	0x00, 0xf0, 0x11, 0x00


	//----- nvinfo : EIATTR_KPARAM_INFO
	.align		4
.L_133:
        /*0038*/ 	.byte	0x04, 0x17
        /*003a*/ 	.short	(.L_135 - .L_134)
.L_134:
        /*003c*/ 	.word	0x00000000
        /*0040*/ 	.short	0x0001
        /*0042*/ 	.short	0x0008
        /*0044*/ 	.byte	0x00, 0xf0, 0x11, 0x00


	//----- nvinfo : EIATTR_KPARAM_INFO
	.align		4
.L_135:
        /*0048*/ 	.byte	0x04, 0x17
        /*004a*/ 	.short	(.L_137 - .L_136)
.L_136:
        /*004c*/ 	.word	0x00000000
        /*0050*/ 	.short	0x0000
        /*0052*/ 	.short	0x0000
        /*0054*/ 	.byte	0x00, 0xf5, 0x21, 0x00


	//----- nvinfo : EIATTR_SPARSE_MMA_MASK
	.align		4
.L_137:
        /*0058*/ 	.byte	0x03, 0x50
        /*005a*/ 	.short	0x0000


	//----- nvinfo : EIATTR_MAXREG_COUNT
	.align		4
        /*005c*/ 	.byte	0x03, 0x1b
        /*005e*/ 	.short	0x00ff


	//----- nvinfo : EIATTR_MERCURY_ISA_VERSION
	.align		4
        /*0060*/ 	.byte	0x03, 0x5f
        /*0062*/ 	.short	0x0101


	//----- nvinfo : EIATTR_VRC_CTA_INIT_COUNT
	.align		4
        /*0064*/ 	.byte	0x02, 0x4a
	.zero		1
	.zero		1


	//----- nvinfo : EIATTR_EXIT_INSTR_OFFSETS
	.align		4
        /*0068*/ 	.byte	0x04, 0x1c
        /*006a*/ 	.short	(.L_139 - .L_138)


	//   ....[0]....
.L_138:
        /*006c*/ 	.word	0x000000d0


	//   ....[1]....
        /*0070*/ 	.word	0x000022a0


	//----- nvinfo : EIATTR_CRS_STACK_SIZE
	.align		4
.L_139:
        /*0074*/ 	.byte	0x04, 0x1e
        /*0076*/ 	.short	(.L_141 - .L_140)
.L_140:
        /*0078*/ 	.word	0x00000000


	//----- nvinfo : EIATTR_CBANK_PARAM_SIZE
	.align		4
.L_141:
        /*007c*/ 	.byte	0x03, 0x19
        /*007e*/ 	.short	0x0018


	//----- nvinfo : EIATTR_PARAM_CBANK
	.align		4
        /*0080*/ 	.byte	0x04, 0x0a
        /*0082*/ 	.short	(.L_143 - .L_142)
	.align		4
.L_142:
        /*0084*/ 	.word	index@(.nv.constant0._Z17perlinNoiseKernelPfiifi)
        /*0088*/ 	.short	0x0380
        /*008a*/ 	.short	0x0018


	//----- nvinfo : EIATTR_SW_WAR
	.align		4
.L_143:
        /*008c*/ 	.byte	0x04, 0x36
        /*008e*/ 	.short	(.L_145 - .L_144)
.L_144:
        /*0090*/ 	.word	0x00000008
.L_145:


//--------------------- .nv.info._Z20initGameOfLifeKernelPfiij --------------------------
	.section	.nv.info._Z20initGameOfLifeKernelPfiij,"",@"SHT_CUDA_INFO"
	.sectionflags	@""
	.align	4


	//----- nvinfo : EIATTR_CUDA_API_VERSION
	.align		4
        /*0000*/ 	.byte	0x04, 0x37
        /*0002*/ 	.short	(.L_147 - .L_146)
.L_146:
        /*0004*/ 	.word	0x00000082


	//----- nvinfo : EIATTR_KPARAM_INFO
	.align		4
.L_147:
        /*0008*/ 	.byte	0x04, 0x17
        /*000a*/ 	.short	(.L_149 - .L_148)
.L_148:
        /*000c*/ 	.word	0x00000000
        /*0010*/ 	.short	0x0003
        /*0012*/ 	.short	0x0010
        /*0014*/ 	.byte	0x00, 0xf0, 0x11, 0x00


	//----- nvinfo : EIATTR_KPARAM_INFO
	.align		4
.L_149:
        /*0018*/ 	.byte	0x04, 0x17
        /*001a*/ 	.short	(.L_151 - .L_150)
.L_150:
        /*001c*/ 	.word	0x00000000
        /*0020*/ 	.short	0x0002
        /*0022*/ 	.short	0x000c
        /*0024*/ 	.byte	0x00, 0xf0, 0x11, 0x00


	//----- nvinfo : EIATTR_KPARAM_INFO
	.align		4
.L_151:
        /*0028*/ 	.byte	0x04, 0x17
        /*002a*/ 	.short	(.L_153 - .L_152)
.L_152:
        /*002c*/ 	.word	0x00000000
        /*0030*/ 	.short	0x0001
        /*0032*/ 	.short	0x0008
        /*0034*/ 	.byte	0x00, 0xf0, 0x11, 0x00


	//----- nvinfo : EIATTR_KPARAM_INFO
	.align		4
.L_153:
        /*0038*/ 	.byte	0x04, 0x17
        /*003a*/ 	.short	(.L_155 - .L_154)
.L_154:
        /*003c*/ 	.word	0x00000000
        /*0040*/ 	.short	0x0000
        /*0042*/ 	.short	0x0000
        /*0044*/ 	.byte	0x00, 0xf5, 0x21, 0x00


	//----- nvinfo : EIATTR_SPARSE_MMA_MASK
	.align		4
.L_155:
        /*0048*/ 	.byte	0x03, 0x50
        /*004a*/ 	.short	0x0000


	//----- nvinfo : EIATTR_MAXREG_COUNT
	.align		4
        /*004c*/ 	.byte	0x03, 0x1b
        /*004e*/ 	.short	0x00ff


	//----- nvinfo : EIATTR_MERCURY_ISA_VERSION
	.align		4
        /*0050*/ 	.byte	0x03, 0x5f
        /*0052*/ 	.short	0x0101


	//----- nvinfo : EIATTR_VRC_CTA_INIT_COUNT
	.align		4
        /*0054*/ 	.byte	0x02, 0x4a
	.zero		1
	.zero		1


	//----- nvinfo : EIATTR_EXIT_INSTR_OFFSETS
	.align		4
        /*0058*/ 	.byte	0x04, 0x1c
        /*005a*/ 	.short	(.L_157 - .L_156)


	//   ....[0]....
.L_156:
        /*005c*/ 	.word	0x000000c0


	//   ....[1]....
        /*0060*/ 	.word	0x00000240


	//----- nvinfo : EIATTR_CBANK_PARAM_SIZE
	.align		4
.L_157:
        /*0064*/ 	.byte	0x03, 0x19
        /*0066*/ 	.short	0x0014


	//----- nvinfo : EIATTR_PARAM_CBANK
	.align		4
        /*0068*/ 	.byte	0x04, 0x0a
        /*006a*/ 	.short	(.L_159 - .L_158)
	.align		4
.L_158:
        /*006c*/ 	.word	index@(.nv.constant0._Z20initGameOfLifeKernelPfiij)
        /*0070*/ 	.short	0x0380
        /*0072*/ 	.short	0x0014


	//----- nvinfo : EIATTR_SW_WAR
	.align		4
.L_159:
        /*0074*/ 	.byte	0x04, 0x36
        /*0076*/ 	.short	(.L_161 - .L_160)
.L_160:
        /*0078*/ 	.word	0x00000008
.L_161:


//--------------------- .nv.info._Z16gameOfLifeKernelPfS_ii --------------------------
	.section	.nv.info._Z16gameOfLifeKernelPfS_ii,"",@"SHT_CUDA_INFO"
	.sectionflags	@""
	.align	4


	//----- nvinfo : EIATTR_CUDA_API_VERSION
	.align		4
        /*0000*/ 	.byte	0x04, 0x37
        /*0002*/ 	.short	(.L_163 - .L_162)
.L_162:
        /*0004*/ 	.word	0x00000082


	//----- nvinfo : EIATTR_KPARAM_INFO
	.align		4
.L_163:
        /*0008*/ 	.byte	0x04, 0x17
        /*000a*/ 	.short	(.L_165 - .L_164)
.L_164:
        /*000c*/ 	.word	0x00000000
        /*0010*/ 	.short	0x0003
        /*0012*/ 	.short	0x0014
        /*0014*/ 	.byte	0x00, 0xf0, 0x11, 0x00


	//----- nvinfo : EIATTR_KPARAM_INFO
	.align		4
.L_165:
        /*0018*/ 	.byte	0x04, 0x17
        /*001a*/ 	.short	(.L_167 - .L_166)
.L_166:
        /*001c*/ 	.word	0x00000000
        /*0020*/ 	.short	0x0002
        /*0022*/ 	.short	0x0010
        /*0024*/ 	.byte	0x00, 0xf0, 0x11, 0x00


	//----- nvinfo : EIATTR_KPARAM_INFO
	.align		4
.L_167:
        /*0028*/ 	.byte	0x04, 0x17
        /*002a*/ 	.short	(.L_169 - .L_168)
.L_168:
        /*002c*/ 	.word	0x00000000
        /*0030*/ 	.short	0x0001
        /*0032*/ 	.short	0x0008
        /*0034*/ 	.byte	0x00, 0xf5, 0x21, 0x00


	//----- nvinfo : EIATTR_KPARAM_INFO
	.align		4
.L_169:
        /*0038*/ 	.byte	0x04, 0x17
        /*003a*/ 	.short	(.L_171 - .L_170)
.L_170:
        /*003c*/ 	.word	0x00000000
        /*0040*/ 	.short	0x0000
        /*0042*/ 	.short	0x0000
        /*0044*/ 	.byte	0x00, 0xf5, 0x21, 0x00


	//----- nvinfo : EIATTR_SPARSE_MMA_MASK
	.align		4
.L_171:
        /*0048*/ 	.byte	0x03, 0x50
        /*004a*/ 	.short	0x0000


	//----- nvinfo : EIATTR_MAXREG_COUNT
	.align		4
        /*004c*/ 	.byte	0x03, 0x1b
        /*004e*/ 	.short	0x00ff


	//----- nvinfo : EIATTR_MERCURY_ISA_VERSION
	.align		4
        /*0050*/ 	.byte	0x03, 0x5f
        /*0052*/ 	.short	0x0101


	//----- nvinfo : EIATTR_VRC_CTA_INIT_COUNT
	.align		4
        /*0054*/ 	.byte	0x02, 0x4a
	.zero		1
	.zero		1


	//----- nvinfo : EIATTR_EXIT_INSTR_OFFSETS
	.align		4
        /*0058*/ 	.byte	0x04, 0x1c
        /*005a*/ 	.short	(.L_173 - .L_172)


	//   ....[0]....
.L_172:
        /*005c*/ 	.word	0x000000c0


	//   ....[1]....
        /*0060*/ 	.word	0x00000ad0


	//----- nvinfo : EIATTR_CBANK_PARAM_SIZE
	.align		4
.L_173:
        /*0064*/ 	.byte	0x03, 0x19
        /*0066*/ 	.short	0x0018


	//----- nvinfo : EIATTR_PARAM_CBANK
	.align		4
        /*0068*/ 	.byte	0x04, 0x0a
        /*006a*/ 	.short	(.L_175 - .L_174)
	.align		4
.L_174:
        /*006c*/ 	.word	index@(.nv.constant0._Z16gameOfLifeKernelPfS_ii)
        /*0070*/ 	.short	0x0380
        /*0072*/ 	.short	0x0018


	//----- nvinfo : EIATTR_SW_WAR
	.align		4
.L_175:
        /*0074*/ 	.byte	0x04, 0x36
        /*0076*/ 	.short	(.L_177 - .L_176)
.L_176:
        /*0078*/ 	.word	0x00000008
.L_177:


//--------------------- .nv.info._Z18heatEquationKernelPfiiff --------------------------
	.section	.nv.info._Z18heatEquationKernelPfiiff,"",@"SHT_CUDA_INFO"
	.sectionflags	@""
	.align	4


	//----- nvinfo : EIATTR_CUDA_API_VERSION
	.align		4
        /*0000*/ 	.byte	0x04, 0x37
        /*0002*/ 	.short	(.L_179 - .L_178)
.L_178:
        /*0004*/ 	.word	0x00000082


	//----- nvinfo : EIATTR_KPARAM_INFO
	.align		4
.L_179:
        /*0008*/ 	.byte	0x04, 0x17
        /*000a*/ 	.short	(.L_181 - .L_180)
.L_180:
        /*000c*/ 	.word	0x00000000
        /*0010*/ 	.short	0x0004
        /*0012*/ 	.short	0x0014
        /*0014*/ 	.byte	0x00, 0xf0, 0x11, 0x00


	//----- nvinfo : EIATTR_KPARAM_INFO
	.align		4
.L_181:
        /*0018*/ 	.byte	0x04, 0x17
        /*001a*/ 	.short	(.L_183 - .L_182)
.L_182:
        /*001c*/ 	.word	0x00000000
        /*0020*/ 	.short	0x0003
        /*0022*/ 	.short	0x0010
        /*0024*/ 	.byte	0x00, 0xf0, 0x11, 0x00


	//----- nvinfo : EIATTR_KPARAM_INFO
	.align		4
.L_183:
        /*0028*/ 	.byte	0x04, 0x17
        /*002a*/ 	.short	(.L_185 - .L_184)
.L_184:
        /*002c*/ 	.word	0x00000000
        /*0030*/ 	.short	0x0002
        /*0032*/ 	.short	0x000c
        /*0034*/ 	.byte	0x00, 0xf0, 0x11, 0x00


	//----- nvinfo : EIATTR_KPARAM_INFO
	.align		4
.L_185:
        /*0038*/ 	.byte	0x04, 0x17
        /*003a*/ 	.short	(.L_187 - .L_186)
.L_186:
        /*003c*/ 	.word	0x00000000
        /*0040*/ 	.short	0x0001
        /*0042*/ 	.short	0x0008
        /*0044*/ 	.byte	0x00, 0xf0, 0x11, 0x00


	//----- nvinfo : EIATTR_KPARAM_INFO
	.align		4
.L_187:
        /*0048*/ 	.byte	0x04, 0x17
        /*004a*/ 	.short	(.L_189 - .L_188)
.L_188:
        /*004c*/ 	.word	0x00000000
        /*0050*/ 	.short	0x0000
        /*0052*/ 	.short	0x0000
        /*0054*/ 	.byte	0x00, 0xf5, 0x21, 0x00


	//----- nvinfo : EIATTR_SPARSE_MMA_MASK
	.align		4
.L_189:
        /*0058*/ 	.byte	0x03, 0x50
        /*005a*/ 	.short	0x0000


	//----- nvinfo : EIATTR_MAXREG_COUNT
	.align		4
        /*005c*/ 	.byte	0x03, 0x1b
        /*005e*/ 	.short	0x00ff


	//----- nvinfo : EIATTR_MERCURY_ISA_VERSION
	.align		4
        /*0060*/ 	.byte	0x03, 0x5f
        /*0062*/ 	.short	0x0101


	//----- nvinfo : EIATTR_VRC_CTA_INIT_COUNT
	.align		4
        /*0064*/ 	.byte	0x02, 0x4a
	.zero		1
	.zero		1


	//----- nvinfo : EIATTR_EXIT_INSTR_OFFSETS
	.align		4
        /*0068*/ 	.byte	0x04, 0x1c
        /*006a*/ 	.short	(.L_191 - .L_190)


	//   ....[0]....
.L_190:
        /*006c*/ 	.word	0x000000c0


	//   ....[1]....
        /*0070*/ 	.word	0x00000710


	//----- nvinfo : EIATTR_CRS_STACK_SIZE
	.align		4
.L_191:
        /*0074*/ 	.byte	0x04, 0x1e
        /*0076*/ 	.short	(.L_193 - .L_192)
.L_192:
        /*0078*/ 	.word	0x00000000


	//----- nvinfo : EIATTR_CBANK_PARAM_SIZE
	.align		4
.L_193:
        /*007c*/ 	.byte	0x03, 0x19
        /*007e*/ 	.short	0x0018


	//----- nvinfo : EIATTR_PARAM_CBANK
	.align		4
        /*0080*/ 	.byte	0x04, 0x0a
        /*0082*/ 	.short	(.L_195 - .L_194)
	.align		4
.L_194:
        /*0084*/ 	.word	index@(.nv.constant0._Z18heatEquationKernelPfiiff)
        /*0088*/ 	.short	0x0380
        /*008a*/ 	.short	0x0018


	//----- nvinfo : EIATTR_SW_WAR
	.align		4
.L_195:
        /*008c*/ 	.byte	0x04, 0x36
        /*008e*/ 	.short	(.L_197 - .L_196)
.L_196:
        /*0090*/ 	.word	0x00000008
.L_197:


//--------------------- .nv.info._Z14sineWaveKernelPfiifff --------------------------
	.section	.nv.info._Z14sineWaveKernelPfiifff,"",@"SHT_CUDA_INFO"
	.sectionflags	@""
	.align	4


	//----- nvinfo : EIATTR_CUDA_API_VERSION
	.align		4
        /*0000*/ 	.byte	0x04, 0x37
        /*0002*/ 	.short	(.L_199 - .L_198)
.L_198:
        /*0004*/ 	.word	0x00000082


	//----- nvinfo : EIATTR_KPARAM_INFO
	.align		4
.L_199:
        /*0008*/ 	.byte	0x04, 0x17
        /*000a*/ 	.short	(.L_201 - .L_200)
.L_200:
        /*000c*/ 	.word	0x00000000
        /*0010*/ 	.short	0x0005
        /*0012*/ 	.short	0x0018
        /*0014*/ 	.byte	0x00, 0xf0, 0x11, 0x00


	//----- nvinfo : EIATTR_KPARAM_INFO
	.align		4
.L_201:
        /*0018*/ 	.byte	0x04, 0x17
        /*001a*/ 	.short	(.L_203 - .L_202)
.L_202:
        /*001c*/ 	.word	0x00000000
        /*0020*/ 	.short	0x0004
        /*0022*/ 	.short	0x0014
        /*0024*/ 	.byte	0x00, 0xf0, 0x11, 0x00


	//----- nvinfo : EIATTR_KPARAM_INFO
	.align		4
.L_203:
        /*0028*/ 	.byte	0x04, 0x17
        /*002a*/ 	.short	(.L_205 - .L_204)
.L_204:
        /*002c*/ 	.word	0x00000000
        /*0030*/ 	.short	0x0003
        /*0032*/ 	.short	0x0010
        /*0034*/ 	.byte	0x00, 0xf0, 0x11, 0x00


	//----- nvinfo : EIATTR_KPARAM_INFO
	.align		4
.L_205:
        /*0038*/ 	.byte	0x04, 0x17
        /*003a*/ 	.short	(.L_207 - .L_206)
.L_206:
        /*003c*/ 	.word	0x00000000
        /*0040*/ 	.short	0x0002
        /*0042*/ 	.short	0x000c
        /*0044*/ 	.byte	0x00, 0xf0, 0x11, 0x00


	//----- nvinfo : EIATTR_KPARAM_INFO
	.align		4
.L_207:
        /*0048*/ 	.byte	0x04, 0x17
        /*004a*/ 	.short	(.L_209 - .L_208)
.L_208:
        /*004c*/ 	.word	0x00000000
        /*0050*/ 	.short	0x0001
        /*0052*/ 	.short	0x0008
        /*0054*/ 	.byte	0x00, 0xf0, 0x11, 0x00


	//----- nvinfo : EIATTR_KPARAM_INFO
	.align		4
.L_209:
        /*0058*/ 	.byte	0x04, 0x17
        /*005a*/ 	.short	(.L_211 - .L_210)
.L_210:
        /*005c*/ 	.word	0x00000000
        /*0060*/ 	.short	0x0000
        /*0062*/ 	.short	0x0000
        /*0064*/ 	.byte	0x00, 0xf5, 0x21, 0x00


	//----- nvinfo : EIATTR_SPARSE_MMA_MASK
	.align		4
.L_211:
        /*0068*/ 	.byte	0x03, 0x50
        /*006a*/ 	.short	0x0000


	//----- nvinfo : EIATTR_MAXREG_COUNT
	.align		4
        /*006c*/ 	.byte	0x03, 0x1b
        /*006e*/ 	.short	0x00ff


	//----- nvinfo : EIATTR_MERCURY_ISA_VERSION
	.align		4
        /*0070*/ 	.byte	0x03, 0x5f
        /*0072*/ 	.short	0x0101


	//----- nvinfo : EIATTR_VRC_CTA_INIT_COUNT
	.align		4
        /*0074*/ 	.byte	0x02, 0x4a
	.zero		1
	.zero		1


	//----- nvinfo : EIATTR_EXIT_INSTR_OFFSETS
	.align		4
        /*0078*/ 	.byte	0x04, 0x1c
        /*007a*/ 	.short	(.L_213 - .L_212)


	//   ....[0]....
.L_212:
        /*007c*/ 	.word	0x000000d0


	//   ....[1]....
        /*0080*/ 	.word	0x00000f70


	//----- nvinfo : EIATTR_CRS_STACK_SIZE
	.align		4
.L_213:
        /*0084*/ 	.byte	0x04, 0x1e
        /*0086*/ 	.short	(.L_215 - .L_214)
.L_214:
        /*0088*/ 	.word	0x00000000


	//----- nvinfo : EIATTR_CBANK_PARAM_SIZE
	.align		4
.L_215:
        /*008c*/ 	.byte	0x03, 0x19
        /*008e*/ 	.short	0x001c


	//----- nvinfo : EIATTR_PARAM_CBANK
	.align		4
        /*0090*/ 	.byte	0x04, 0x0a
        /*0092*/ 	.short	(.L_217 - .L_216)
	.align		4
.L_216:
        /*0094*/ 	.word	index@(.nv.constant0._Z14sineWaveKernelPfiifff)
        /*0098*/ 	.short	0x0380
        /*009a*/ 	.short	0x001c


	//----- nvinfo : EIATTR_SW_WAR
	.align		4
.L_217:
        /*009c*/ 	.byte	0x04, 0x36
        /*009e*/ 	.short	(.L_219 - .L_218)
.L_218:
        /*00a0*/ 	.word	0x00000008
.L_219:


//--------------------- .nv.info._Z11juliaKernelPfiifff --------------------------
	.section	.nv.info._Z11juliaKernelPfiifff,"",@"SHT_CUDA_INFO"
	.sectionflags	@""
	.align	4


	//----- nvinfo : EIATTR_CUDA_API_VERSION
	.align		4
        /*0000*/ 	.byte	0x04, 0x37
        /*0002*/ 	.short	(.L_221 - .L_220)
.L_220:
        /*0004*/ 	.word	0x00000082


	//----- nvinfo : EIATTR_KPARAM_INFO
	.align		4
.L_221:
        /*0008*/ 	.byte	0x04, 0x17
        /*000a*/ 	.short	(.L_223 - .L_222)
.L_222:
        /*000c*/ 	.word	0x00000000
        /*0010*/ 	.short	0x0005
        /*0012*/ 	.short	0x0018
        /*0014*/ 	.byte	0x00, 0xf0, 0x11, 0x00


	//----- nvinfo : EIATTR_KPARAM_INFO
	.align		4
.L_223:
        /*0018*/ 	.byte	0x04, 0x17
        /*001a*/ 	.short	(.L_225 - .L_224)
.L_224:
        /*001c*/ 	.word	0x00000000
        /*0020*/ 	.short	0x0004
        /*0022*/ 	.short	0x0014
        /*0024*/ 	.byte	0x00, 0xf0, 0x11, 0x00


	//----- nvinfo : EIATTR_KPARAM_INFO
	.align		4
.L_225:
        /*0028*/ 	.byte	0x04, 0x17
        /*002a*/ 	.short	(.L_227 - .L_226)
.L_226:
        /*002c*/ 	.word	0x00000000
        /*0030*/ 	.short	0x0003
        /*0032*/ 	.short	0x0010
        /*0034*/ 	.byte	0x00, 0xf0, 0x11, 0x00


	//----- nvinfo : EIATTR_KPARAM_INFO
	.align		4
.L_227:
        /*0038*/ 	.byte	0x04, 0x17
        /*003a*/ 	.short	(.L_229 - .L_228)
.L_228:
        /*003c*/ 	.word	0x00000000
        /*0040*/ 	.short	0x0002
        /*0042*/ 	.short	0x000c
        /*0044*/ 	.byte	0x00, 0xf0, 0x11, 0x00


	//----- nvinfo : EIATTR_KPARAM_INFO
	.align		4
.L_229:
        /*0048*/ 	.byte	0x04, 0x17
        /*004a*/ 	.short	(.L_231 - .L_230)
.L_230:
        /*004c*/ 	.word	0x00000000
        /*0050*/ 	.short	0x0001
        /*0052*/ 	.short	0x0008
        /*0054*/ 	.byte	0x00, 0xf0, 0x11, 0x00


	//----- nvinfo : EIATTR_KPARAM_INFO
	.align		4
.L_231:
        /*0058*/ 	.byte	0x04, 0x17
        /*005a*/ 	.short	(.L_233 - .L_232)
.L_232:
        /*005c*/ 	.word	0x00000000
        /*0060*/ 	.short	0x0000
        /*0062*/ 	.short	0x0000
        /*0064*/ 	.byte	0x00, 0xf5, 0x21, 0x00


	//----- nvinfo : EIATTR_SPARSE_MMA_MASK
	.align		4
.L_233:
        /*0068*/ 	.byte	0x03, 0x50
        /*006a*/ 	.short	0x0000


	//----- nvinfo : EIATTR_MAXREG_COUNT
	.align		4
        /*006c*/ 	.byte	0x03, 0x1b
        /*006e*/ 	.short	0x00ff


	//----- nvinfo : EIATTR_MERCURY_ISA_VERSION
	.align		4
        /*0070*/ 	.byte	0x03, 0x5f
        /*0072*/ 	.short	0x0101


	//----- nvinfo : EIATTR_VRC_CTA_INIT_COUNT
	.align		4
        /*0074*/ 	.byte	0x02, 0x4a
	.zero		1
	.zero		1


	//----- nvinfo : EIATTR_EXIT_INSTR_OFFSETS
	.align		4
        /*0078*/ 	.byte	0x04, 0x1c
        /*007a*/ 	.short	(.L_235 - .L_234)


	//   ....[0]....
.L_234:
        /*007c*/ 	.word	0x000000c0


	//   ....[1]....
        /*0080*/ 	.word	0x00000620


	//----- nvinfo : EIATTR_CRS_STACK_SIZE
	.align		4
.L_235:
        /*0084*/ 	.byte	0x04, 0x1e
        /*0086*/ 	.short	(.L_237 - .L_236)
.L_236:
        /*0088*/ 	.word	0x00000000


	//----- nvinfo : EIATTR_CBANK_PARAM_SIZE
	.align		4
.L_237:
        /*008c*/ 	.byte	0x03, 0x19
        /*008e*/ 	.short	0x001c


	//----- nvinfo : EIATTR_PARAM_CBANK
	.align		4
        /*0090*/ 	.byte	0x04, 0x0a
        /*0092*/ 	.short	(.L_239 - .L_238)
	.align		4
.L_238:
        /*0094*/ 	.word	index@(.nv.constant0._Z11juliaKernelPfiifff)
        /*0098*/ 	.short	0x0380
        /*009a*/ 	.short	0x001c


	//----- nvinfo : EIATTR_SW_WAR
	.align		4
.L_239:
        /*009c*/ 	.byte	0x04, 0x36
        /*009e*/ 	.short	(.L_241 - .L_240)
.L_240:
        /*00a0*/ 	.word	0x00000008
.L_241:


//--------------------- .nv.info._Z16mandelbrotKernelPfiifff --------------------------
	.section	.nv.info._Z16mandelbrotKernelPfiifff,"",@"SHT_CUDA_INFO"
	.sectionflags	@""
	.align	4


	//----- nvinfo : EIATTR_CUDA_API_VERSION
	.align		4
        /*0000*/ 	.byte	0x04, 0x37
        /*0002*/ 	.short	(.L_243 - .L_242)
.L_242:
        /*0004*/ 	.word	0x00000082


	//----- nvinfo : EIATTR_KPARAM_INFO
	.align		4
.L_243:
        /*0008*/ 	.byte	0x04, 0x17
        /*000a*/ 	.short	(.L_245 - .L_244)
.L_244:
        /*000c*/ 	.word	0x00000000
        /*0010*/ 	.short	0x0005
        /*0012*/ 	.short	0x0018
        /*0014*/ 	.byte	0x00, 0xf0, 0x11, 0x00


	//----- nvinfo : EIATTR_KPARAM_INFO
	.align		4
.L_245:
        /*0018*/ 	.byte	0x04, 0x17
        /*001a*/ 	.short	(.L_247 - .L_246)
.L_246:
        /*001c*/ 	.word	0x00000000
        /*0020*/ 	.short	0x0004
        /*0022*/ 	.short	0x0014
        /*0024*/ 	.byte	0x00, 0xf0, 0x11, 0x00


	//----- nvinfo : EIATTR_KPARAM_INFO
	.align		4
.L_247:
        /*0028*/ 	.byte	0x04, 0x17
        /*002a*/ 	.short	(.L_249 - .L_248)
.L_248:
        /*002c*/ 	.word	0x00000000
        /*0030*/ 	.short	0x0003
        /*0032*/ 	.short	0x0010
        /*0034*/ 	.byte	0x00, 0xf0, 0x11, 0x00


	//----- nvinfo : EIATTR_KPARAM_INFO
	.align		4
.L_249:
        /*0038*/ 	.byte	0x04, 0x17
        /*003a*/ 	.short	(.L_251 - .L_250)
.L_250:
        /*003c*/ 	.word	0x00000000
        /*0040*/ 	.short	0x0002
        /*0042*/ 	.short	0x000c
        /*0044*/ 	.byte	0x00, 0xf0, 0x11, 0x00


	//----- nvinfo : EIATTR_KPARAM_INFO
	.align		4
.L_251:
        /*0048*/ 	.byte	0x04, 0x17
        /*004a*/ 	.short	(.L_253 - .L_252)
.L_252:
        /*004c*/ 	.word	0x00000000
        /*0050*/ 	.short	0x0001
        /*0052*/ 	.short	0x0008
        /*0054*/ 	.byte	0x00, 0xf0, 0x11, 0x00


	//----- nvinfo : EIATTR_KPARAM_INFO
	.align		4
.L_253:
        /*0058*/ 	.byte	0x04, 0x17
        /*005a*/ 	.short	(.L_255 - .L_254)
.L_254:
        /*005c*/ 	.word	0x00000000
        /*0060*/ 	.short	0x0000
        /*0062*/ 	.short	0x0000
        /*0064*/ 	.byte	0x00, 0xf5, 0x21, 0x00


	//----- nvinfo : EIATTR_SPARSE_MMA_MASK
	.align		4
.L_255:
        /*0068*/ 	.byte	0x03, 0x50
        /*006a*/ 	.short	0x0000


	//----- nvinfo : EIATTR_MAXREG_COUNT
	.align		4
        /*006c*/ 	.byte	0x03, 0x1b
        /*006e*/ 	.short	0x00ff


	//----- nvinfo : EIATTR_MERCURY_ISA_VERSION
	.align		4
        /*0070*/ 	.byte	0x03, 0x5f
        /*0072*/ 	.short	0x0101


	//----- nvinfo : EIATTR_VRC_CTA_INIT_COUNT
	.align		4
        /*0074*/ 	.byte	0x02, 0x4a
	.zero		1
	.zero		1


	//----- nvinfo : EIATTR_EXIT_INSTR_OFFSETS
	.align		4
        /*0078*/ 	.byte	0x04, 0x1c
        /*007a*/ 	.short	(.L_257 - .L_256)


	//   ....[0]....
.L_256:
        /*007c*/ 	.word	0x000000c0


	//   ....[1]....
        /*0080*/ 	.word	0x000005d0


	//----- nvinfo : EIATTR_CRS_STACK_SIZE
	.align		4
.L_257:
        /*0084*/ 	.byte	0x04, 0x1e
        /*0086*/ 	.short	(.L_259 - .L_258)
.L_258:
        /*0088*/ 	.word	0x00000000


	//----- nvinfo : EIATTR_CBANK_PARAM_SIZE
	.align		4
.L_259:
        /*008c*/ 	.byte	0x03, 0x19
        /*008e*/ 	.short	0x001c


	//----- nvinfo : EIATTR_PARAM_CBANK
	.align		4
        /*0090*/ 	.byte	0x04, 0x0a
        /*0092*/ 	.short	(.L_261 - .L_260)
	.align		4
.L_260:
        /*0094*/ 	.word	index@(.nv.constant0._Z16mandelbrotKernelPfiifff)
        /*0098*/ 	.short	0x0380
        /*009a*/ 	.short	0x001c


	//----- nvinfo : EIATTR_SW_WAR
	.align		4
.L_261:
        /*009c*/ 	.byte	0x04, 0x36
        /*009e*/ 	.short	(.L_263 - .L_262)
.L_262:
        /*00a0*/ 	.word	0x00000008
.L_263:


//--------------------- .nv.info._Z10testKernelPfii --------------------------
	.section	.nv.info._Z10testKernelPfii,"",@"SHT_CUDA_INFO"
	.sectionflags	@""
	.align	4


	//----- nvinfo : EIATTR_CUDA_API_VERSION
	.align		4
        /*0000*/ 	.byte	0x04, 0x37
        /*0002*/ 	.short	(.L_265 - .L_264)
.L_264:
        /*0004*/ 	.word	0x00000082


	//----- nvinfo : EIATTR_KPARAM_INFO
	.align		4
.L_265:
        /*0008*/ 	.byte	0x04, 0x17
        /*000a*/ 	.short	(.L_267 - .L_266)
.L_266:
        /*000c*/ 	.word	0x00000000
        /*0010*/ 	.short	0x0002
        /*0012*/ 	.short	0x000c
        /*0014*/ 	.byte	0x00, 0xf0, 0x11, 0x00


	//----- nvinfo : EIATTR_KPARAM_INFO
	.align		4
.L_267:
        /*0018*/ 	.byte	0x04, 0x17
        /*001a*/ 	.short	(.L_269 - .L_268)
.L_268:
        /*001c*/ 	.word	0x00000000
        /*0020*/ 	.short	0x0001
        /*0022*/ 	.short	0x0008
        /*0024*/ 	.byte	0x00, 0xf0, 0x11, 0x00


	//----- nvinfo : EIATTR_KPARAM_INFO
	.align		4
.L_269:
        /*0028*/ 	.byte	0x04, 0x17
        /*002a*/ 	.short	(.L_271 - .L_270)
.L_270:
        /*002c*/ 	.word	0x00000000
        /*0030*/ 	.short	0x0000
        /*0032*/ 	.short	0x0000
        /*0034*/ 	.byte	0x00, 0xf5, 0x21, 0x00


	//----- nvinfo : EIATTR_SPARSE_MMA_MASK
	.align		4
.L_271:
        /*0038*/ 	.byte	0x03, 0x50
        /*003a*/ 	.short	0x0000


	//----- nvinfo : EIATTR_MAXREG_COUNT
	.align		4
        /*003c*/ 	.byte	0x03, 0x1b
        /*003e*/ 	.short	0x00ff


	//----- nvinfo : EIATTR_MERCURY_ISA_VERSION
	.align		4
        /*0040*/ 	.byte	0x03, 0x5f
        /*0042*/ 	.short	0x0101


	//----- nvinfo : EIATTR_VRC_CTA_INIT_COUNT
	.align		4
        /*0044*/ 	.byte	0x02, 0x4a
	.zero		1
	.zero		1


	//----- nvinfo : EIATTR_EXIT_INSTR_OFFSETS
	.align		4
        /*0048*/ 	.byte	0x04, 0x1c
        /*004a*/ 	.short	(.L_273 - .L_272)


	//   ....[0]....
.L_272:
        /*004c*/ 	.word	0x000000c0


	//   ....[1]....
        /*0050*/ 	.word	0x00000240


	//----- nvinfo : EIATTR_CRS_STACK_SIZE
	.align		4
.L_273:
        /*0054*/ 	.byte	0x04, 0x1e
        /*0056*/ 	.short	(.L_275 - .L_274)
.L_274:
        /*0058*/ 	.word	0x00000000


	//----- nvinfo : EIATTR_CBANK_PARAM_SIZE
	.align		4
.L_275:
        /*005c*/ 	.byte	0x03, 0x19
        /*005e*/ 	.short	0x0010


	//----- nvinfo : EIATTR_PARAM_CBANK
	.align		4
        /*0060*/ 	.byte	0x04, 0x0a
        /*0062*/ 	.short	(.L_277 - .L_276)
	.align		4
.L_276:
        /*0064*/ 	.word	index@(.nv.constant0._Z10testKernelPfii)
        /*0068*/ 	.short	0x0380
        /*006a*/ 	.short	0x0010


	//----- nvinfo : EIATTR_SW_WAR
	.align		4
.L_277:
        /*006c*/ 	.byte	0x04, 0x36
        /*006e*/ 	.short	(.L_279 - .L_278)
.L_278:
        /*0070*/ 	.word	0x00000008
.L_279:


//--------------------- .nv.callgraph             --------------------------
	.section	.nv.callgraph,"",@"SHT_CUDA_CALLGRAPH"
	.align	4
	.sectionentsize	8
	.align		4
        /*0000*/ 	.word	0x00000000
	.align		4
        /*0004*/ 	.word	0xffffffff
	.align		4
        /*0008*/ 	.word	0x00000000
	.align		4
        /*000c*/ 	.word	0xfffffffe
	.align		4
        /*0010*/ 	.word	0x00000000
	.align		4
        /*0014*/ 	.word	0xfffffffd
	.align		4
        /*0018*/ 	.word	0x00000000
	.align		4
        /*001c*/ 	.word	0xfffffffc


//--------------------- .nv.constant4             --------------------------
	.section	.nv.constant4,"a",@progbits
	.align	8
	.align		8
.nv.constant4:
        /*0000*/ 	.dword	precalc_xorwow_matrix
	.align		8
        /*0008*/ 	.dword	precalc_xorwow_offset_matrix
	.align		8
        /*0010*/ 	.dword	mrg32k3aM1
	.align		8
        /*0018*/ 	.dword	mrg32k3aM2
	.align		8
        /*0020*/ 	.dword	mrg32k3aM1SubSeq
	.align		8
        /*0028*/ 	.dword	mrg32k3aM2SubSeq
	.align		8
        /*0030*/ 	.dword	mrg32k3aM1Seq
	.align		8
        /*0038*/ 	.dword	mrg32k3aM2Seq
	.align		8
        /*0040*/ 	.dword	__cudart_i2opi_f


//--------------------- .nv.constant3             --------------------------
	.section	.nv.constant3,"a",@progbits
	.align	8
.nv.constant3:
	.type		__cr_lgamma_table,@object
	.size		__cr_lgamma_table,(.L_8 - __cr_lgamma_table)
__cr_lgamma_table:
        /*0000*/ 	.byte	0x00, 0x00, 0x00, 0x00, 0x00, 0x00, 0x00, 0x00, 0x00, 0x00, 0x00, 0x00, 0x00, 0x00, 0x00, 0x00
        /*0010*/ 	.byte	0xef, 0x39, 0xfa, 0xfe, 0x42, 0x2e, 0xe6, 0x3f, 0x02, 0x20, 0x2a, 0xfa, 0x0b, 0xab, 0xfc, 0x3f
        /*0020*/ 	.byte	0xf9, 0x2c, 0x92, 0x7c, 0xa7, 0x6c, 0x09, 0x40, 0xc9, 0x79, 0x44, 0x3c, 0x64, 0x26, 0x13, 0x40
        /*0030*/ 	.byte	0xca, 0x01, 0xcf, 0x3a, 0x27, 0x51, 0x1a, 0x40, 0x30, 0xcc, 0x2d, 0xf3, 0xe1, 0x0c, 0x21, 0x40
        /*0040*/ 	.byte	0x0d, 0xb7, 0xfc, 0x82, 0x8e, 0x35, 0x25, 0x40
.L_8:


//--------------------- .text._Z21fluidSimulationKernelPfiif --------------------------
	.section	.text._Z21fluidSimulationKernelPfiif,"ax",@progbits
	.align	128
        .global         _Z21fluidSimulationKernelPfiif
        .type           _Z21fluidSimulationKernelPfiif,@function
        .size           _Z21fluidSimulationKernelPfiif,(.L_x_194 - _Z21fluidSimulationKernelPfiif)
        .other          _Z21fluidSimulationKernelPfiif,@"STO_CUDA_ENTRY STV_DEFAULT"
_Z21fluidSimulationKernelPfiif:
.text._Z21fluidSimulationKernelPfiif:
[----:B------:R-:W0:Y:S01]  /*0000*/  LDC R1, c[0x0][0x37c] ;  /* 0x0000df00ff017b82 */ /* 0x000e220000000800 */
[----:B------:R-:W1:Y:S07]  /*0010*/  S2R R0, SR_TID.Y ;  /* 0x0000000000007919 */ /* 0x000e6e0000002200 */
[----:B------:R-:W2:Y:S01]  /*0020*/  LDC R6, c[0x0][0x360] ;  /* 0x0000d800ff067b82 */ /* 0x000ea20000000800 */
[----:B------:R-:W3:Y:S01]  /*0030*/  LDCU.64 UR6, c[0x0][0x388] ;  /* 0x00007100ff0677ac */ /* 0x000ee20008000a00 */
[----:B0-----:R-:W-:Y:S01]  /*0040*/  VIADD R1, R1, 0xffffffe0 ;  /* 0xffffffe001017836 */ /* 0x001fe20000000000 */
[----:B------:R-:W2:Y:S05]  /*0050*/  S2R R3, SR_TID.X ;  /* 0x0000000000037919 */ /* 0x000eaa0000002100 */
[----:B------:R-:W1:Y:S08]  /*0060*/  S2UR UR5, SR_CTAID.Y ;  /* 0x00000000000579c3 */ /* 0x000e700000002600 */
[----:B------:R-:W1:Y:S08]  /*0070*/  LDC R7, c[0x0][0x364] ;  /* 0x0000d900ff077b82 */ /* 0x000e700000000800 */
[----:B------:R-:W2:Y:S01]  /*0080*/  S2UR UR4, SR_CTAID.X ;  /* 0x00000000000479c3 */ /* 0x000ea20000002500 */
[----:B-1----:R-:W-:-:S05]  /*0090*/  IMAD R7, R7, UR5, R0 ;  /* 0x0000000507077c24 */ /* 0x002fca000f8e0200 */
[----:B---3--:R-:W-:Y:S01]  /*00a0*/  ISETP.GE.AND P0, PT, R7, UR7, PT ;  /* 0x0000000707007c0c */ /* 0x008fe2000bf06270 */
[----:B--2---:R-:W-:-:S05]  /*00b0*/  IMAD R6, R6, UR4, R3 ;  /* 0x0000000406067c24 */ /* 0x004fca000f8e0203 */
[----:B------:R-:W-:-:S13]  /*00c0*/  ISETP.GE.OR P0, PT, R6, UR6, P0 ;  /* 0x0000000606007c0c */ /* 0x000fda0008706670 */
[----:B------:R-:W-:Y:S05]  /*00d0*/  @P0 EXIT ;  /* 0x000000000000094d */ /* 0x000fea0003800000 */
[----:B------:R-:W-:Y:S01]  /*00e0*/  I2FP.F32.S32 R3, UR6 ;  /* 0x0000000600037c45 */ /* 0x000fe20008201400 */
[----:B------:R-:W-:Y:S01]  /*00f0*/  BSSY.RECONVERGENT B0, `(.L_x_0) ;  /* 0x000000d000007945 */ /* 0x000fe20003800200 */
[----:B------:R-:W-:Y:S02]  /*0100*/  I2FP.F32.S32 R0, R6 ;  /* 0x0000000600007245 */ /* 0x000fe40000201400 */
[----:B------:R-:W0:Y:S08]  /*0110*/  MUFU.RCP R2, R3 ;  /* 0x0000000300027308 */ /* 0x000e300000001000 */
[----:B------:R-:W1:Y:S01]  /*0120*/  FCHK P0, R0, R3 ;  /* 0x0000000300007302 */ /* 0x000e620000000000 */
[----:B0-----:R-:W-:-:S04]  /*0130*/  FFMA R5, -R3, R2, 1 ;  /* 0x3f80000003057423 */ /* 0x001fc80000000102 */
[----:B------:R-:W-:-:S04]  /*0140*/  FFMA R5, R2, R5, R2 ;  /* 0x0000000502057223 */ /* 0x000fc80000000002 */
[----:B------:R-:W-:-:S04]  /*0150*/  FFMA R14, R0, R5, RZ ;  /* 0x00000005000e7223 */ /* 0x000fc800000000ff */
[----:B------:R-:W-:-:S04]  /*0160*/  FFMA R2, -R3, R14, R0 ;  /* 0x0000000e03027223 */ /* 0x000fc80000000100 */
[----:B------:R-:W-:Y:S01]  /*0170*/  FFMA R14, R5, R2, R14 ;  /* 0x00000002050e7223 */ /* 0x000fe2000000000e */
[----:B-1----:R-:W-:Y:S06]  /*0180*/  @!P0 BRA `(.L_x_1) ;  /* 0x00000000000c8947 */ /* 0x002fec0003800000 */
[----:B------:R-:W-:-:S07]  /*0190*/  MOV R2, 0x1b0 ;  /* 0x000001b000027802 */ /* 0x000fce0000000f00 */
[----:B------:R-:W-:Y:S05]  /*01a0*/  CALL.REL.NOINC `($__internal_0_$__cuda_sm3x_div_rn_noftz_f32_slowpath) ;  /* 0x0000001800e07944 */ /* 0x000fea0003c00000 */
[----:B------:R-:W-:-:S07]  /*01b0*/  IMAD.MOV.U32 R14, RZ, RZ, R0 ;  /* 0x000000ffff0e7224 */ /* 0x000fce00078e0000 */
.L_x_1:
[----:B------:R-:W-:Y:S05]  /*01c0*/  BSYNC.RECONVERGENT B0 ;  /* 0x0000000000007941 */ /* 0x000fea0003800200 */
.L_x_0:
[----:B------:R-:W0:Y:S01]  /*01d0*/  LDCU UR4, c[0x0][0x38c] ;  /* 0x00007180ff0477ac */ /* 0x000e220008000800 */
[----:B------:R-:W-:Y:S01]  /*01e0*/  I2FP.F32.U32 R0, R7 ;  /* 0x0000000700007245 */ /* 0x000fe20000201000 */
[----:B------:R-:W-:Y:S01]  /*01f0*/  BSSY.RECONVERGENT B0, `(.L_x_2) ;  /* 0x000000d000007945 */ /* 0x000fe20003800200 */
[----:B0-----:R-:W-:-:S04]  /*0200*/  I2FP.F32.U32 R3, UR4 ;  /* 0x0000000400037c45 */ /* 0x001fc80008201000 */
        /* <DEDUP_REMOVED lines=11> */
.L_x_3:
[----:B------:R-:W-:Y:S05]  /*02c0*/  BSYNC.RECONVERGENT B0 ;  /* 0x0000000000007941 */ /* 0x000fea0003800200 */
.L_x_2:
[----:B------:R-:W0:Y:S01]  /*02d0*/  LDC R9, c[0x0][0x390] ;  /* 0x0000e400ff097b82 */ /* 0x000e220000000800 */
[----:B------:R-:W1:Y:S01]  /*02e0*/  LDCU.64 UR6, c[0x0][0x358] ;  /* 0x00006b00ff0677ac */ /* 0x000e620008000a00 */
[----:B------:R-:W-:Y:S01]  /*02f0*/  BSSY.RECONVERGENT B0, `(.L_x_4) ;  /* 0x0000041000007945 */ /* 0x000fe20003800200 */
[----:B0-----:R-:W-:-:S04]  /*0300*/  FFMA R5, R14, 4, R9 ;  /* 0x408000000e057823 */ /* 0x001fc80000000009 */
[C---:B------:R-:W-:Y:S01]  /*0310*/  FMUL R0, R5.reuse, 0.63661974668502807617 ;  /* 0x3f22f98305007820 */ /* 0x040fe20000400000 */
[----:B------:R-:W-:-:S05]  /*0320*/  FSETP.GE.AND P0, PT, |R5|, 105615, PT ;  /* 0x47ce47800500780b */ /* 0x000fca0003f06200 */
[----:B------:R-:W0:Y:S02]  /*0330*/  F2I.NTZ R0, R0 ;  /* 0x0000000000007305 */ /* 0x000e240000203100 */
[----:B0-----:R-:W-:-:S05]  /*0340*/  I2FP.F32.S32 R2, R0 ;  /* 0x0000000000027245 */ /* 0x001fca0000201400 */
[----:B------:R-:W-:-:S04]  /*0350*/  FFMA R3, R2, -1.5707962512969970703, R5 ;  /* 0xbfc90fda02037823 */ /* 0x000fc80000000005 */
[----:B------:R-:W-:-:S04]  /*0360*/  FFMA R3, R2, -7.5497894158615963534e-08, R3 ;  /* 0xb3a2216802037823 */ /* 0x000fc80000000003 */
[----:B------:R-:W-:Y:S01]  /*0370*/  FFMA R3, R2, -5.3903029534742383927e-15, R3 ;  /* 0xa7c234c502037823 */ /* 0x000fe20000000003 */
[----:B-1----:R-:W-:Y:S06]  /*0380*/  @!P0 BRA `(.L_x_5) ;  /* 0x0000000000dc8947 */ /* 0x002fec0003800000 */
[----:B------:R-:W-:-:S13]  /*0390*/  FSETP.NEU.AND P0, PT, |R5|, +INF , PT ;  /* 0x7f8000000500780b */ /* 0x000fda0003f0d200 */
[----:B------:R-:W-:Y:S01]  /*03a0*/  @!P0 FMUL R3, RZ, R5 ;  /* 0x00000005ff038220 */ /* 0x000fe20000400000 */
[----:B------:R-:W-:Y:S01]  /*03b0*/  @!P0 IMAD.MOV.U32 R0, RZ, RZ, RZ ;  /* 0x000000ffff008224 */ /* 0x000fe200078e00ff */
[----:B------:R-:W-:Y:S06]  /*03c0*/  @!P0 BRA `(.L_x_5) ;  /* 0x0000000000cc8947 */ /* 0x000fec0003800000 */
[----:B------:R-:W-:Y:S01]  /*03d0*/  IMAD.SHL.U32 R2, R5, 0x100, RZ ;  /* 0x0000010005027824 */ /* 0x000fe200078e00ff */
[----:B------:R-:W0:Y:S01]  /*03e0*/  LDCU.64 UR8, c[0x4][0x40] ;  /* 0x01000800ff0877ac */ /* 0x000e220008000a00 */
[----:B------:R-:W-:Y:S02]  /*03f0*/  IMAD.MOV.U32 R10, RZ, RZ, RZ ;  /* 0x000000ffff0a7224 */ /* 0x000fe400078e00ff */
[----:B------:R-:W-:Y:S01]  /*0400*/  IMAD.MOV.U32 R0, RZ, RZ, R1 ;  /* 0x000000ffff007224 */ /* 0x000fe200078e0001 */
[----:B------:R-:W-:Y:S01]  /*0410*/  LOP3.LUT R15, R2, 0x80000000, RZ, 0xfc, !PT ;  /* 0x80000000020f7812 */ /* 0x000fe200078efcff */
[----:B------:R-:W-:Y:S01]  /*0420*/  UMOV UR5, URZ ;  /* 0x000000ff00057c82 */ /* 0x000fe20008000000 */
[----:B------:R-:W-:-:S05]  /*0430*/  UMOV UR4, URZ ;  /* 0x000000ff00047c82 */ /* 0x000fca0008000000 */
.L_x_6:
[----:B0-----:R-:W-:Y:S02]  /*0440*/  IMAD.U32 R12, RZ, RZ, UR8 ;  /* 0x00000008ff0c7e24 */ /* 0x001fe4000f8e00ff */
[----:B------:R-:W-:-:S05]  /*0450*/  IMAD.U32 R13, RZ, RZ, UR9 ;  /* 0x00000009ff0d7e24 */ /* 0x000fca000f8e00ff */
[----:B------:R-:W2:Y:S01]  /*0460*/  LDG.E.CONSTANT R2, desc[UR6][R12.64] ;  /* 0x000000060c027981 */ /* 0x000ea2000c1e9900 */
[----:B------:R-:W-:Y:S02]  /*0470*/  UIADD3 UR8, UP0, UPT, UR8, 0x4, URZ ;  /* 0x0000000408087890 */ /* 0x000fe4000ff1e0ff */
[----:B------:R-:W-:Y:S02]  /*0480*/  UIADD3 UR4, UPT, UPT, UR4, 0x1, URZ ;  /* 0x0000000104047890 */ /* 0x000fe4000fffe0ff */
[----:B------:R-:W-:Y:S02]  /*0490*/  UIADD3.X UR9, UPT, UPT, URZ, UR9, URZ, UP0, !UPT ;  /* 0x00000009ff097290 */ /* 0x000fe400087fe4ff */
[----:B------:R-:W-:Y:S01]  /*04a0*/  UISETP.NE.AND UP0, UPT, UR4, 0x6, UPT ;  /* 0x000000060400788c */ /* 0x000fe2000bf05270 */
[----:B--2---:R-:W-:-:S03]  /*04b0*/  IMAD.WIDE.U32 R2, R2, R15, RZ ;  /* 0x0000000f02027225 */ /* 0x004fc600078e00ff */
[----:B------:R-:W-:-:S04]  /*04c0*/  IADD3 R11, P0, PT, R2, R10, RZ ;  /* 0x0000000a020b7210 */ /* 0x000fc80007f1e0ff */
[----:B------:R-:W-:Y:S01]  /*04d0*/  IADD3.X R10, PT, PT, R3, UR5, RZ, P0, !PT ;  /* 0x00000005030a7c10 */ /* 0x000fe200087fe4ff */
[----:B------:R0:W-:Y:S02]  /*04e0*/  STL [R0], R11 ;  /* 0x0000000b00007387 */ /* 0x0001e40000100800 */
[----:B0-----:R-:W-:Y:S01]  /*04f0*/  VIADD R0, R0, 0x4 ;  /* 0x0000000400007836 */ /* 0x001fe20000000000 */
[----:B------:R-:W-:Y:S06]  /*0500*/  BRA.U UP0, `(.L_x_6) ;  /* 0xfffffffd00cc7547 */ /* 0x000fec000b83ffff */
[----:B------:R-:W-:Y:S01]  /*0510*/  SHF.R.U32.HI R4, RZ, 0x17, R5 ;  /* 0x00000017ff047819 */ /* 0x000fe20000011605 */
[----:B------:R0:W-:Y:S03]  /*0520*/  STL [R1+0x18], R10 ;  /* 0x0000180a01007387 */ /* 0x0001e60000100800 */
[C---:B------:R-:W-:Y:S02]  /*0530*/  LOP3.LUT R0, R4.reuse, 0xe0, RZ, 0xc0, !PT ;  /* 0x000000e004007812 */ /* 0x040fe400078ec0ff */
[----:B------:R-:W-:-:S03]  /*0540*/  LOP3.LUT P0, RZ, R4, 0x1f, RZ, 0xc0, !PT ;  /* 0x0000001f04ff7812 */ /* 0x000fc6000780c0ff */
[----:B------:R-:W-:-:S05]  /*0550*/  VIADD R0, R0, 0xffffff80 ;  /* 0xffffff8000007836 */ /* 0x000fca0000000000 */
[----:B------:R-:W-:-:S05]  /*0560*/  SHF.R.U32.HI R0, RZ, 0x5, R0 ;  /* 0x00000005ff007819 */ /* 0x000fca0000011600 */
[----:B------:R-:W-:-:S05]  /*0570*/  IMAD R11, R0, -0x4, R1 ;  /* 0xfffffffc000b7824 */ /* 0x000fca00078e0201 */
[----:B------:R-:W2:Y:S04]  /*0580*/  LDL R0, [R11+0x18] ;  /* 0x000018000b007983 */ /* 0x000ea80000100800 */
[----:B------:R-:W2:Y:S04]  /*0590*/  LDL R3, [R11+0x14] ;  /* 0x000014000b037983 */ /* 0x000ea80000100800 */
[----:B------:R-:W3:Y:S01]  /*05a0*/  @P0 LDL R2, [R11+0x10] ;  /* 0x000010000b020983 */ /* 0x000ee20000100800 */
[----:B------:R-:W-:Y:S01]  /*05b0*/  LOP3.LUT R4, R4, 0x1f, RZ, 0xc0, !PT ;  /* 0x0000001f04047812 */ /* 0x000fe200078ec0ff */
[----:B------:R-:W-:Y:S01]  /*05c0*/  UMOV UR4, 0x54442d19 ;  /* 0x54442d1900047882 */ /* 0x000fe20000000000 */
[----:B------:R-:W-:-:S02]  /*05d0*/  UMOV UR5, 0x3bf921fb ;  /* 0x3bf921fb00057882 */ /* 0x000fc40000000000 */
[-C--:B--2---:R-:W-:Y:S02]  /*05e0*/  @P0 SHF.L.W.U32.HI R0, R3, R4.reuse, R0 ;  /* 0x0000000403000219 */ /* 0x084fe40000010e00 */
[----:B---3--:R-:W-:Y:S02]  /*05f0*/  @P0 SHF.L.W.U32.HI R3, R2, R4, R3 ;  /* 0x0000000402030219 */ /* 0x008fe40000010e03 */
[----:B------:R-:W-:Y:S02]  /*0600*/  ISETP.GE.AND P0, PT, R5, RZ, PT ;  /* 0x000000ff0500720c */ /* 0x000fe40003f06270 */
[C---:B------:R-:W-:Y:S01]  /*0610*/  SHF.L.W.U32.HI R2, R3.reuse, 0x2, R0 ;  /* 0x0000000203027819 */ /* 0x040fe20000010e00 */
[----:B------:R-:W-:-:S03]  /*0620*/  IMAD.SHL.U32 R3, R3, 0x4, RZ ;  /* 0x0000000403037824 */ /* 0x000fc600078e00ff */
[----:B------:R-:W-:Y:S02]  /*0630*/  SHF.R.S32.HI R4, RZ, 0x1f, R2 ;  /* 0x0000001fff047819 */ /* 0x000fe40000011402 */
[----:B------:R-:W-:Y:S02]  /*0640*/  LOP3.LUT R5, R2, R5, RZ, 0x3c, !PT ;  /* 0x0000000502057212 */ /* 0x000fe400078e3cff */
[C---:B------:R-:W-:Y:S02]  /*0650*/  LOP3.LUT R12, R4.reuse, R3, RZ, 0x3c, !PT ;  /* 0x00000003040c7212 */ /* 0x040fe400078e3cff */
[----:B------:R-:W-:Y:S02]  /*0660*/  LOP3.LUT R13, R4, R2, RZ, 0x3c, !PT ;  /* 0x00000002040d7212 */ /* 0x000fe400078e3cff */
[----:B------:R-:W-:Y:S02]  /*0670*/  SHF.R.U32.HI R3, RZ, 0x1e, R0 ;  /* 0x0000001eff037819 */ /* 0x000fe40000011600 */
[----:B------:R-:W-:-:S02]  /*0680*/  ISETP.GE.AND P1, PT, R5, RZ, PT ;  /* 0x000000ff0500720c */ /* 0x000fc40003f26270 */
[----:B------:R-:W0:Y:S01]  /*0690*/  I2F.F64.S64 R12, R12 ;  /* 0x0000000c000c7312 */ /* 0x000e220000301c00 */
[----:B------:R-:W-:-:S05]  /*06a0*/  LEA.HI R0, R2, R3, RZ, 0x1 ;  /* 0x0000000302007211 */ /* 0x000fca00078f08ff */
[----:B------:R-:W-:-:S04]  /*06b0*/  IMAD.MOV R2, RZ, RZ, -R0 ;  /* 0x000000ffff027224 */ /* 0x000fc800078e0a00 */
[----:B------:R-:W-:Y:S01]  /*06c0*/  @!P0 IMAD.MOV.U32 R0, RZ, RZ, R2 ;  /* 0x000000ffff008224 */ /* 0x000fe200078e0002 */
[----:B0-----:R-:W-:-:S10]  /*06d0*/  DMUL R10, R12, UR4 ;  /* 0x000000040c0a7c28 */ /* 0x001fd40008000000 */
[----:B------:R-:W0:Y:S02]  /*06e0*/  F2F.F32.F64 R10, R10 ;  /* 0x0000000a000a7310 */ /* 0x000e240000301000 */
[----:B0-----:R-:W-:-:S07]  /*06f0*/  FSEL R3, -R10, R10, !P1 ;  /* 0x0000000a0a037208 */ /* 0x001fce0004800100 */
.L_x_5:
[----:B------:R-:W-:Y:S05]  /*0700*/  BSYNC.RECONVERGENT B0 ;  /* 0x0000000000007941 */ /* 0x000fea0003800200 */
.L_x_4:
[----:B------:R-:W-:Y:S01]  /*0710*/  FMUL R2, R8, 3 ;  /* 0x4040000008027820 */ /* 0x000fe20000400000 */
[C---:B------:R-:W-:Y:S01]  /*0720*/  LOP3.LUT R11, R0.reuse, 0x1, RZ, 0xc0, !PT ;  /* 0x00000001000b7812 */ /* 0x040fe200078ec0ff */
[----:B------:R-:W-:Y:S02]  /*0730*/  IMAD.MOV.U32 R10, RZ, RZ, 0x37cbac00 ;  /* 0x37cbac00ff0a7424 */ /* 0x000fe400078e00ff */
[----:B------:R-:W-:Y:S01]  /*0740*/  FMUL R13, R3, R3 ;  /* 0x00000003030d7220 */ /* 0x000fe20000400000 */
[----:B------:R-:W-:Y:S01]  /*0750*/  FFMA R5, R9, 0.5, R2 ;  /* 0x3f00000009057823 */ /* 0x000fe20000000002 */
[----:B------:R-:W-:Y:S01]  /*0760*/  ISETP.NE.U32.AND P0, PT, R11, 0x1, PT ;  /* 0x000000010b00780c */ /* 0x000fe20003f05070 */
[----:B------:R-:W-:Y:S02]  /*0770*/  IMAD.MOV.U32 R11, RZ, RZ, 0x3d2aaabb ;  /* 0x3d2aaabbff0b7424 */ /* 0x000fe400078e00ff */
[----:B------:R-:W-:Y:S01]  /*0780*/  FFMA R4, R13, R10, -0.0013887860113754868507 ;  /* 0xbab607ed0d047423 */ /* 0x000fe2000000000a */
[----:B------:R-:W-:Y:S01]  /*0790*/  FMUL R2, R5, 0.63661974668502807617 ;  /* 0x3f22f98305027820 */ /* 0x000fe20000400000 */
[----:B------:R-:W-:Y:S01]  /*07a0*/  IMAD.MOV.U32 R12, RZ, RZ, 0x3effffff ;  /* 0x3effffffff0c7424 */ /* 0x000fe200078e00ff */
[----:B------:R-:W-:Y:S01]  /*07b0*/  LOP3.LUT P1, RZ, R0, 0x2, RZ, 0xc0, !PT ;  /* 0x0000000200ff7812 */ /* 0x000fe2000782c0ff */
[----:B------:R-:W-:Y:S01]  /*07c0*/  BSSY.RECONVERGENT B0, `(.L_x_7) ;  /* 0x0000048000007945 */ /* 0x000fe20003800200 */
[----:B------:R-:W-:-:S02]  /*07d0*/  FSEL R4, R4, -0.00019574658654164522886, !P0 ;  /* 0xb94d415304047808 */ /* 0x000fc40004000000 */
[----:B------:R-:W0:Y:S01]  /*07e0*/  F2I.NTZ R2, R2 ;  /* 0x0000000200027305 */ /* 0x000e220000203100 */
[----:B------:R-:W-:Y:S02]  /*07f0*/  FSEL R16, R11, 0.0083327032625675201416, !P0 ;  /* 0x3c0885e40b107808 */ /* 0x000fe40004000000 */
[----:B------:R-:W-:-:S03]  /*0800*/  FSEL R0, R3, 1, P0 ;  /* 0x3f80000003007808 */ /* 0x000fc60000000000 */
[----:B------:R-:W-:Y:S01]  /*0810*/  FFMA R4, R13, R4, R16 ;  /* 0x000000040d047223 */ /* 0x000fe20000000010 */
[----:B------:R-:W-:Y:S02]  /*0820*/  FSEL R16, -R12, -0.16666662693023681641, !P0 ;  /* 0xbe2aaaa80c107808 */ /* 0x000fe40004000100 */
[----:B------:R-:W-:-:S03]  /*0830*/  FSETP.GE.AND P0, PT, |R5|, 105615, PT ;  /* 0x47ce47800500780b */ /* 0x000fc60003f06200 */
[C---:B------:R-:W-:Y:S01]  /*0840*/  FFMA R4, R13.reuse, R4, R16 ;  /* 0x000000040d047223 */ /* 0x040fe20000000010 */
[----:B------:R-:W-:Y:S01]  /*0850*/  FFMA R13, R13, R0, RZ ;  /* 0x000000000d0d7223 */ /* 0x000fe200000000ff */
[----:B0-----:R-:W-:-:S03]  /*0860*/  I2FP.F32.S32 R18, R2 ;  /* 0x0000000200127245 */ /* 0x001fc60000201400 */
[----:B------:R-:W-:Y:S02]  /*0870*/  FFMA R13, R13, R4, R0 ;  /* 0x000000040d0d7223 */ /* 0x000fe40000000000 */
[C---:B------:R-:W-:Y:S02]  /*0880*/  FFMA R3, R18.reuse, -1.5707962512969970703, R5 ;  /* 0xbfc90fda12037823 */ /* 0x040fe40000000005 */
[----:B------:R-:W-:Y:S02]  /*0890*/  @P1 FADD R13, RZ, -R13 ;  /* 0x8000000dff0d1221 */ /* 0x000fe40000000000 */
[----:B------:R-:W-:-:S04]  /*08a0*/  FFMA R3, R18, -7.5497894158615963534e-08, R3 ;  /* 0xb3a2216812037823 */ /* 0x000fc80000000003 */
[----:B------:R-:W-:Y:S01]  /*08b0*/  FFMA R0, R18, -5.3903029534742383927e-15, R3 ;  /* 0xa7c234c512007823 */ /* 0x000fe20000000003 */
[----:B------:R-:W-:Y:S06]  /*08c0*/  @!P0 BRA `(.L_x_8) ;  /* 0x0000000000dc8947 */ /* 0x000fec0003800000 */
        /* <DEDUP_REMOVED lines=11> */
.L_x_9:
        /* <DEDUP_REMOVED lines=44> */
.L_x_8:
[----:B------:R-:W-:Y:S05]  /*0c40*/  BSYNC.RECONVERGENT B0 ;  /* 0x0000000000007941 */ /* 0x000fea0003800200 */
.L_x_7:
[----:B------:R-:W-:Y:S01]  /*0c50*/  FMUL R17, R9, 0.69999998807907104492 ;  /* 0x3f33333309117820 */ /* 0x000fe20000400000 */
[----:B------:R-:W-:Y:S01]  /*0c60*/  FMUL R3, R0, R0 ;  /* 0x0000000000037220 */ /* 0x000fe20000400000 */
[----:B------:R-:W-:Y:S01]  /*0c70*/  IMAD.MOV.U32 R15, RZ, RZ, 0x3c0885e4 ;  /* 0x3c0885e4ff0f7424 */ /* 0x000fe200078e00ff */
[----:B------:R-:W-:Y:S01]  /*0c80*/  BSSY.RECONVERGENT B0, `(.L_x_10) ;  /* 0x0000051000007945 */ /* 0x000fe20003800200 */
[----:B------:R-:W-:Y:S01]  /*0c90*/  FFMA R17, R14, 3, R17 ;  /* 0x404000000e117823 */ /* 0x000fe20000000011 */
[----:B------:R-:W-:Y:S01]  /*0ca0*/  LOP3.LUT R14, R2, 0x1, RZ, 0xc0, !PT ;  /* 0x00000001020e7812 */ /* 0x000fe200078ec0ff */
[----:B------:R-:W-:Y:S01]  /*0cb0*/  FFMA R5, R3, R10, -0.0013887860113754868507 ;  /* 0xbab607ed03057423 */ /* 0x000fe2000000000a */
[----:B------:R-:W-:Y:S02]  /*0cc0*/  IMAD.MOV.U32 R16, RZ, RZ, 0x3e2aaaa8 ;  /* 0x3e2aaaa8ff107424 */ /* 0x000fe400078e00ff */
[C---:B------:R-:W-:Y:S01]  /*0cd0*/  FMUL R4, R17.reuse, 0.63661974668502807617 ;  /* 0x3f22f98311047820 */ /* 0x040fe20000400000 */
[----:B------:R-:W-:Y:S01]  /*0ce0*/  ISETP.NE.U32.AND P0, PT, R14, 0x1, PT ;  /* 0x000000010e00780c */ /* 0x000fe20003f05070 */
[----:B------:R-:W-:Y:S01]  /*0cf0*/  VIADD R2, R2, 0x1 ;  /* 0x0000000102027836 */ /* 0x000fe20000000000 */
[----:B------:R-:W-:-:S02]  /*0d00*/  FSETP.GE.AND P1, PT, |R17|, 105615, PT ;  /* 0x47ce47801100780b */ /* 0x000fc40003f26200 */
[----:B------:R-:W-:Y:S01]  /*0d10*/  FSEL R14, R5, -0.00019574658654164522886, P0 ;  /* 0xb94d4153050e7808 */ /* 0x000fe20000000000 */
[----:B------:R-:W0:Y:S01]  /*0d20*/  F2I.NTZ R4, R4 ;  /* 0x0000000400047305 */ /* 0x000e220000203100 */
[----:B------:R-:W-:Y:S02]  /*0d30*/  FSEL R18, R15, 0.041666727513074874878, !P0 ;  /* 0x3d2aaabb0f127808 */ /* 0x000fe40004000000 */
[----:B------:R-:W-:-:S03]  /*0d40*/  FSEL R0, R0, 1, !P0 ;  /* 0x3f80000000007808 */ /* 0x000fc60004000000 */
[----:B------:R-:W-:Y:S01]  /*0d50*/  FFMA R14, R3, R14, R18 ;  /* 0x0000000e030e7223 */ /* 0x000fe20000000012 */
[----:B------:R-:W-:Y:S02]  /*0d60*/  FSEL R18, -R16, -0.4999999701976776123, !P0 ;  /* 0xbeffffff10127808 */ /* 0x000fe40004000100 */
[----:B------:R-:W-:-:S03]  /*0d70*/  LOP3.LUT P0, RZ, R2, 0x2, RZ, 0xc0, !PT ;  /* 0x0000000202ff7812 */ /* 0x000fc6000780c0ff */
[C---:B------:R-:W-:Y:S01]  /*0d80*/  FFMA R14, R3.reuse, R14, R18 ;  /* 0x0000000e030e7223 */ /* 0x040fe20000000012 */
[----:B------:R-:W-:Y:S01]  /*0d90*/  FFMA R3, R3, R0, RZ ;  /* 0x0000000003037223 */ /* 0x000fe200000000ff */
[----:B0-----:R-:W-:-:S03]  /*0da0*/  I2FP.F32.S32 R2, R4 ;  /* 0x0000000400027245 */ /* 0x001fc60000201400 */
[----:B------:R-:W-:Y:S02]  /*0db0*/  FFMA R0, R3, R14, R0 ;  /* 0x0000000e03007223 */ /* 0x000fe40000000000 */
[----:B------:R-:W-:-:S03]  /*0dc0*/  FFMA R3, R2, -1.5707962512969970703, R17 ;  /* 0xbfc90fda02037823 */ /* 0x000fc60000000011 */
[----:B------:R-:W-:Y:S01]  /*0dd0*/  @P0 FADD R0, RZ, -R0 ;  /* 0x80000000ff000221 */ /* 0x000fe20000000000 */
[----:B------:R-:W-:-:S03]  /*0de0*/  FFMA R3, R2, -7.5497894158615963534e-08, R3 ;  /* 0xb3a2216802037823 */ /* 0x000fc60000000003 */
[----:B------:R-:W-:Y:S01]  /*0df0*/  FMUL R13, R13, R0 ;  /* 0x000000000d0d7220 */ /* 0x000fe20000400000 */
        /* <DEDUP_REMOVED lines=13> */
.L_x_12:
        /* <DEDUP_REMOVED lines=37> */
[----:B------:R-:W1:Y:S01]  /*1120*/  I2F.F64.S64 R2, R2 ;  /* 0x0000000200027312 */ /* 0x000e620000301c00 */
[----:B------:R-:W-:-:S05]  /*1130*/  LEA.HI R4, R4, R5, RZ, 0x1 ;  /* 0x0000000504047211 */ /* 0x000fca00078f08ff */
[----:B------:R-:W-:-:S04]  /*1140*/  IMAD.MOV R0, RZ, RZ, -R4 ;  /* 0x000000ffff007224 */ /* 0x000fc800078e0a04 */
[----:B------:R-:W-:Y:S01]  /*1150*/  @!P0 IMAD.MOV.U32 R4, RZ, RZ, R0 ;  /* 0x000000ffff048224 */ /* 0x000fe200078e0000 */
[----:B-1----:R-:W-:-:S10]  /*1160*/  DMUL R18, R2, UR4 ;  /* 0x0000000402127c28 */ /* 0x002fd40008000000 */
[----:B------:R-:W1:Y:S02]  /*1170*/  F2F.F32.F64 R18, R18 ;  /* 0x0000001200127310 */ /* 0x000e640000301000 */
[----:B01----:R-:W-:-:S07]  /*1180*/  FSEL R0, -R18, R18, !P1 ;  /* 0x0000001212007208 */ /* 0x003fce0004800100 */
.L_x_11:
[----:B------:R-:W-:Y:S05]  /*1190*/  BSYNC.RECONVERGENT B0 ;  /* 0x0000000000007941 */ /* 0x000fea0003800200 */
.L_x_10:
[----:B------:R-:W-:Y:S01]  /*11a0*/  FFMA R5, R8, 4, R9 ;  /* 0x4080000008057823 */ /* 0x000fe20000000009 */
[----:B------:R-:W-:Y:S01]  /*11b0*/  LOP3.LUT R8, R4, 0x1, RZ, 0xc0, !PT ;  /* 0x0000000104087812 */ /* 0x000fe200078ec0ff */
[----:B------:R-:W-:Y:S01]  /*11c0*/  FMUL R3, R0, R0 ;  /* 0x0000000000037220 */ /* 0x000fe20000400000 */
[----:B------:R-:W-:Y:S02]  /*11d0*/  VIADD R4, R4, 0x1 ;  /* 0x0000000104047836 */ /* 0x000fe40000000000 */
[----:B------:R-:W-:Y:S01]  /*11e0*/  FMUL R2, R5, 0.63661974668502807617 ;  /* 0x3f22f98305027820 */ /* 0x000fe20000400000 */
[----:B------:R-:W-:Y:S01]  /*11f0*/  ISETP.NE.U32.AND P0, PT, R8, 0x1, PT ;  /* 0x000000010800780c */ /* 0x000fe20003f05070 */
[----:B------:R-:W-:Y:S01]  /*1200*/  FFMA R8, R3, R10, -0.0013887860113754868507 ;  /* 0xbab607ed03087423 */ /* 0x000fe2000000000a */
[----:B------:R-:W-:Y:S01]  /*1210*/  BSSY.RECONVERGENT B0, `(.L_x_13) ;  /* 0x0000049000007945 */ /* 0x000fe20003800200 */
[----:B------:R-:W-:Y:S02]  /*1220*/  LOP3.LUT P1, RZ, R4, 0x2, RZ, 0xc0, !PT ;  /* 0x0000000204ff7812 */ /* 0x000fe4000782c0ff */
[----:B------:R-:W0:Y:S01]  /*1230*/  F2I.NTZ R2, R2 ;  /* 0x0000000200027305 */ /* 0x000e220000203100 */
[----:B------:R-:W-:-:S02]  /*1240*/  FSEL R14, R15, 0.041666727513074874878, !P0 ;  /* 0x3d2aaabb0f0e7808 */ /* 0x000fc40004000000 */
[----:B------:R-:W-:Y:S02]  /*1250*/  FSEL R8, R8, -0.00019574658654164522886, P0 ;  /* 0xb94d415308087808 */ /* 0x000fe40000000000 */
[----:B------:R-:W-:Y:S02]  /*1260*/  FSEL R16, -R16, -0.4999999701976776123, !P0 ;  /* 0xbeffffff10107808 */ /* 0x000fe40004000100 */
[----:B------:R-:W-:Y:S01]  /*1270*/  FSEL R0, R0, 1, !P0 ;  /* 0x3f80000000007808 */ /* 0x000fe20004000000 */
[----:B------:R-:W-:Y:S01]  /*1280*/  FFMA R8, R3, R8, R14 ;  /* 0x0000000803087223 */ /* 0x000fe2000000000e */
        /* <DEDUP_REMOVED lines=21> */
.L_x_15:
        /* <DEDUP_REMOVED lines=44> */
.L_x_14:
[----:B------:R-:W-:Y:S05]  /*16a0*/  BSYNC.RECONVERGENT B0 ;  /* 0x0000000000007941 */ /* 0x000fea0003800200 */
.L_x_13:
[----:B------:R-:W-:Y:S01]  /*16b0*/  FMUL R3, R0, R0 ;  /* 0x0000000000037220 */ /* 0x000fe20000400000 */
[C---:B------:R-:W-:Y:S01]  /*16c0*/  LOP3.LUT R5, R2.reuse, 0x1, RZ, 0xc0, !PT ;  /* 0x0000000102057812 */ /* 0x040fe200078ec0ff */
[----:B------:R-:W-:Y:S01]  /*16d0*/  BSSY.RECONVERGENT B0, `(.L_x_16) ;  /* 0x000004f000007945 */ /* 0x000fe20003800200 */
[----:B------:R-:W-:Y:S01]  /*16e0*/  LOP3.LUT P1, RZ, R2, 0x2, RZ, 0xc0, !PT ;  /* 0x0000000202ff7812 */ /* 0x000fe2000782c0ff */
[----:B------:R-:W-:Y:S01]  /*16f0*/  FFMA R4, R3, R10, -0.0013887860113754868507 ;  /* 0xbab607ed03047423 */ /* 0x000fe2000000000a */
[----:B------:R-:W-:-:S04]  /*1700*/  ISETP.NE.U32.AND P0, PT, R5, 0x1, PT ;  /* 0x000000010500780c */ /* 0x000fc80003f05070 */
[----:B------:R-:W-:Y:S02]  /*1710*/  FSEL R4, R4, -0.00019574658654164522886, !P0 ;  /* 0xb94d415304047808 */ /* 0x000fe40004000000 */
[----:B------:R-:W-:Y:S02]  /*1720*/  FSEL R8, R11, 0.0083327032625675201416, !P0 ;  /* 0x3c0885e40b087808 */ /* 0x000fe40004000000 */
[----:B------:R-:W-:Y:S02]  /*1730*/  FSEL R0, R0, 1, P0 ;  /* 0x3f80000000007808 */ /* 0x000fe40000000000 */
[----:B------:R-:W-:Y:S01]  /*1740*/  FSEL R15, -R12, -0.16666662693023681641, !P0 ;  /* 0xbe2aaaa80c0f7808 */ /* 0x000fe20004000100 */
[C---:B------:R-:W-:Y:S02]  /*1750*/  FFMA R4, R3.reuse, R4, R8 ;  /* 0x0000000403047223 */ /* 0x040fe40000000008 */
[C---:B------:R-:W-:Y:S02]  /*1760*/  FFMA R5, R3.reuse, R0, RZ ;  /* 0x0000000003057223 */ /* 0x040fe400000000ff */
[----:B------:R-:W-:-:S04]  /*1770*/  FFMA R4, R3, R4, R15 ;  /* 0x0000000403047223 */ /* 0x000fc8000000000f */
[----:B------:R-:W-:-:S04]  /*1780*/  FFMA R5, R5, R4, R0 ;  /* 0x0000000405057223 */ /* 0x000fc80000000000 */
[----:B------:R-:W-:-:S04]  /*1790*/  @P1 FADD R5, RZ, -R5 ;  /* 0x80000005ff051221 */ /* 0x000fc80000000000 */
[----:B------:R-:W-:-:S04]  /*17a0*/  FMUL.M8 R16, R16, R5 ;  /* 0x0000000510107220 */ /* 0x000fc80000700000 */
[----:B------:R-:W-:-:S04]  /*17b0*/  FFMA R16, R13, 10, R16 ;  /* 0x412000000d107823 */ /* 0x000fc80000000010 */
[----:B------:R-:W-:-:S04]  /*17c0*/  FFMA R9, R9, 2, R16 ;  /* 0x4000000009097823 */ /* 0x000fc80000000010 */
[C---:B------:R-:W-:Y:S01]  /*17d0*/  FMUL R0, R9.reuse, 0.63661974668502807617 ;  /* 0x3f22f98309007820 */ /* 0x040fe20000400000 */
[----:B------:R-:W-:-:S05]  /*17e0*/  FSETP.GE.AND P0, PT, |R9|, 105615, PT ;  /* 0x47ce47800900780b */ /* 0x000fca0003f06200 */
[----:B------:R-:W0:Y:S02]  /*17f0*/  F2I.NTZ R0, R0 ;  /* 0x0000000000007305 */ /* 0x000e240000203100 */
[----:B0-----:R-:W-:-:S05]  /*1800*/  I2FP.F32.S32 R2, R0 ;  /* 0x0000000000027245 */ /* 0x001fca0000201400 */
[----:B------:R-:W-:-:S04]  /*1810*/  FFMA R3, R2, -1.5707962512969970703, R9 ;  /* 0xbfc90fda02037823 */ /* 0x000fc80000000009 */
        /* <DEDUP_REMOVED lines=14> */
.L_x_18:
        /* <DEDUP_REMOVED lines=42> */
[----:B------:R-:W0:Y:S02]  /*1ba0*/  F2F.F32.F64 R4, R4 ;  /* 0x0000000400047310 */ /* 0x000e240000301000 */
[----:B0-----:R-:W-:-:S07]  /*1bb0*/  FSEL R8, -R4, R4, !P1 ;  /* 0x0000000404087208 */ /* 0x001fce0004800100 */
.L_x_17:
[----:B------:R-:W-:Y:S05]  /*1bc0*/  BSYNC.RECONVERGENT B0 ;  /* 0x0000000000007941 */ /* 0x000fea0003800200 */
.L_x_16:
[----:B------:R-:W-:Y:S01]  /*1bd0*/  FMUL R5, R8, R8 ;  /* 0x0000000808057220 */ /* 0x000fe20000400000 */
[C---:B------:R-:W-:Y:S01]  /*1be0*/  LOP3.LUT R2, R0.reuse, 0x1, RZ, 0xc0, !PT ;  /* 0x0000000100027812 */ /* 0x040fe200078ec0ff */
[----:B------:R-:W0:Y:S01]  /*1bf0*/  LDCU UR4, c[0x0][0x388] ;  /* 0x00007100ff0477ac */ /* 0x000e220008000800 */
[----:B------:R-:W-:Y:S01]  /*1c00*/  LOP3.LUT P1, RZ, R0, 0x2, RZ, 0xc0, !PT ;  /* 0x0000000200ff7812 */ /* 0x000fe2000782c0ff */
[----:B------:R-:W-:Y:S01]  /*1c10*/  FFMA R10, R5, R10, -0.0013887860113754868507 ;  /* 0xbab607ed050a7423 */ /* 0x000fe2000000000a */
[----:B------:R-:W-:Y:S02]  /*1c20*/  ISETP.NE.U32.AND P0, PT, R2, 0x1, PT ;  /* 0x000000010200780c */ /* 0x000fe40003f05070 */
[----:B------:R-:W1:Y:S02]  /*1c30*/  LDC.64 R2, c[0x0][0x380] ;  /* 0x0000e000ff027b82 */ /* 0x000e640000000a00 */
[----:B------:R-:W-:Y:S02]  /*1c40*/  FSEL R4, R11, 0.0083327032625675201416, !P0 ;  /* 0x3c0885e40b047808 */ /* 0x000fe40004000000 */
[----:B------:R-:W-:-:S02]  /*1c50*/  FSEL R10, R10, -0.00019574658654164522886, !P0 ;  /* 0xb94d41530a0a7808 */ /* 0x000fc40004000000 */
[----:B------:R-:W-:Y:S02]  /*1c60*/  FSEL R9, -R12, -0.16666662693023681641, !P0 ;  /* 0xbe2aaaa80c097808 */ /* 0x000fe40004000100 */
[----:B------:R-:W-:Y:S01]  /*1c70*/  FSEL R0, R8, 1, P0 ;  /* 0x3f80000008007808 */ /* 0x000fe20000000000 */
[----:B------:R-:W-:-:S04]  /*1c80*/  FFMA R4, R5, R10, R4 ;  /* 0x0000000a05047223 */ /* 0x000fc80000000004 */
[C---:B------:R-:W-:Y:S01]  /*1c90*/  FFMA R4, R5.reuse, R4, R9 ;  /* 0x0000000405047223 */ /* 0x040fe20000000009 */
[----:B------:R-:W-:Y:S01]  /*1ca0*/  FFMA R5, R5, R0, RZ ;  /* 0x0000000005057223 */ /* 0x000fe200000000ff */
[----:B0-----:R-:W-:-:S03]  /*1cb0*/  IMAD R7, R7, UR4, R6 ;  /* 0x0000000407077c24 */ /* 0x001fc6000f8e0206 */
[----:B------:R-:W-:Y:S01]  /*1cc0*/  FFMA R0, R5, R4, R0 ;  /* 0x0000000405007223 */ /* 0x000fe20000000000 */
[----:B------:R-:W-:-:S03]  /*1cd0*/  IMAD.MOV.U32 R5, RZ, RZ, 0x3e99999a ;  /* 0x3e99999aff057424 */ /* 0x000fc600078e00ff */
[----:B------:R-:W-:Y:S01]  /*1ce0*/  @P1 FADD R0, RZ, -R0 ;  /* 0x80000000ff001221 */ /* 0x000fe20000000000 */
[----:B-1----:R-:W-:-:S04]  /*1cf0*/  IMAD.WIDE R2, R7, 0x4, R2 ;  /* 0x0000000407027825 */ /* 0x002fc800078e0202 */
[----:B------:R-:W-:-:S05]  /*1d00*/  FFMA.SAT R5, R0, R5, 0.5 ;  /* 0x3f00000000057423 */ /* 0x000fca0000002005 */
[----:B------:R-:W-:Y:S01]  /*1d10*/  STG.E desc[UR6][R2.64], R5 ;  /* 0x0000000502007986 */ /* 0x000fe2000c101906 */
[----:B------:R-:W-:Y:S05]  /*1d20*/  EXIT ;  /* 0x000000000000794d */ /* 0x000fea0003800000 */
        .weak           $__internal_0_$__cuda_sm3x_div_rn_noftz_f32_slowpath
        .type           $__internal_0_$__cuda_sm3x_div_rn_noftz_f32_slowpath,@function
        .size           $__internal_0_$__cuda_sm3x_div_rn_noftz_f32_slowpath,(.L_x_194 - $__internal_0_$__cuda_sm3x_div_rn_noftz_f32_slowpath)
$__internal_0_$__cuda_sm3x_div_rn_noftz_f32_slowpath:
[----:B------:R-:W-:Y:S01]  /*1d30*/  SHF.R.U32.HI R5, RZ, 0x17, R3 ;  /* 0x00000017ff057819 */ /* 0x000fe20000011603 */
[----:B------:R-:W-:Y:S01]  /*1d40*/  BSSY.RECONVERGENT B1, `(.L_x_19) ;  /* 0x0000062000017945 */ /* 0x000fe20003800200 */
[----:B------:R-:W-:Y:S02]  /*1d50*/  SHF.R.U32.HI R4, RZ, 0x17, R0 ;  /* 0x00000017ff047819 */ /* 0x000fe40000011600 */
[----:B------:R-:W-:Y:S02]  /*1d60*/  LOP3.LUT R12, R5, 0xff, RZ, 0xc0, !PT ;  /* 0x000000ff050c7812 */ /* 0x000fe400078ec0ff */
[----:B------:R-:W-:-:S03]  /*1d70*/  LOP3.LUT R10, R4, 0xff, RZ, 0xc0, !PT ;  /* 0x000000ff040a7812 */ /* 0x000fc600078ec0ff */
[----:B------:R-:W-:Y:S02]  /*1d80*/  VIADD R8, R12, 0xffffffff ;  /* 0xffffffff0c087836 */ /* 0x000fe40000000000 */
[----:B------:R-:W-:-:S03]  /*1d90*/  VIADD R5, R10, 0xffffffff ;  /* 0xffffffff0a057836 */ /* 0x000fc60000000000 */
[----:B------:R-:W-:-:S04]  /*1da0*/  ISETP.GT.U32.AND P0, PT, R8, 0xfd, PT ;  /* 0x000000fd0800780c */ /* 0x000fc80003f04070 */
[----:B------:R-:W-:-:S13]  /*1db0*/  ISETP.GT.U32.OR P0, PT, R5, 0xfd, P0 ;  /* 0x000000fd0500780c */ /* 0x000fda0000704470 */
[----:B------:R-:W-:Y:S01]  /*1dc0*/  @!P0 IMAD.MOV.U32 R4, RZ, RZ, RZ ;  /* 0x000000ffff048224 */ /* 0x000fe200078e00ff */
[----:B------:R-:W-:Y:S06]  /*1dd0*/  @!P0 BRA `(.L_x_20) ;  /* 0x00000000005c8947 */ /* 0x000fec0003800000 */
[----:B------:R-:W-:Y:S02]  /*1de0*/  FSETP.GTU.FTZ.AND P0, PT, |R0|, +INF , PT ;  /* 0x7f8000000000780b */ /* 0x000fe40003f1c200 */
[----:B------:R-:W-:-:S04]  /*1df0*/  FSETP.GTU.FTZ.AND P1, PT, |R3|, +INF , PT ;  /* 0x7f8000000300780b */ /* 0x000fc80003f3c200 */
[----:B------:R-:W-:-:S13]  /*1e00*/  PLOP3.LUT P0, PT, P0, P1, PT, 0xf8, 0x8f ;  /* 0x00000000008f781c */ /* 0x000fda0000703f70 */
[----:B------:R-:W-:Y:S05]  /*1e10*/  @P0 BRA `(.L_x_21) ;  /* 0x00000004004c0947 */ /* 0x000fea0003800000 */
[----:B------:R-:W-:-:S13]  /*1e20*/  LOP3.LUT P0, RZ, R3, 0x7fffffff, R0, 0xc8, !PT ;  /* 0x7fffffff03ff7812 */ /* 0x000fda000780c800 */
[----:B------:R-:W-:Y:S05]  /*1e30*/  @!P0 BRA `(.L_x_22) ;  /* 0x00000004003c8947 */ /* 0x000fea0003800000 */
[C---:B------:R-:W-:Y:S02]  /*1e40*/  FSETP.NEU.FTZ.AND P2, PT, |R0|.reuse, +INF , PT ;  /* 0x7f8000000000780b */ /* 0x040fe40003f5d200 */
[----:B------:R-:W-:Y:S02]  /*1e50*/  FSETP.NEU.FTZ.AND P1, PT, |R3|, +INF , PT ;  /* 0x7f8000000300780b */ /* 0x000fe40003f3d200 */
[----:B------:R-:W-:-:S11]  /*1e60*/  FSETP.NEU.FTZ.AND P0, PT, |R0|, +INF , PT ;  /* 0x7f8000000000780b */ /* 0x000fd60003f1d200 */
[----:B------:R-:W-:Y:S05]  /*1e70*/  @!P1 BRA !P2, `(.L_x_22) ;  /* 0x00000004002c9947 */ /* 0x000fea0005000000 */
[----:B------:R-:W-:-:S04]  /*1e80*/  LOP3.LUT P2, RZ, R0, 0x7fffffff, RZ, 0xc0, !PT ;  /* 0x7fffffff00ff7812 */ /* 0x000fc8000784c0ff */
[----:B------:R-:W-:-:S13]  /*1e90*/  PLOP3.LUT P1, PT, P1, P2, PT, 0x2f, 0xf2 ;  /* 0x0000000000f2781c */ /* 0x000fda0000f24577 */
[----:B------:R-:W-:Y:S05]  /*1ea0*/  @P1 BRA `(.L_x_23) ;  /* 0x0000000400181947 */ /* 0x000fea0003800000 */
[----:B------:R-:W-:-:S04]  /*1eb0*/  LOP3.LUT P1, RZ, R3, 0x7fffffff, RZ, 0xc0, !PT ;  /* 0x7fffffff03ff7812 */ /* 0x000fc8000782c0ff */
[----:B------:R-:W-:-:S13]  /*1ec0*/  PLOP3.LUT P0, PT, P0, P1, PT, 0x2f, 0xf2 ;  /* 0x0000000000f2781c */ /* 0x000fda0000702577 */
[----:B------:R-:W-:Y:S05]  /*1ed0*/  @P0 BRA `(.L_x_24) ;  /* 0x0000000400000947 */ /* 0x000fea0003800000 */
[----:B------:R-:W-:Y:S02]  /*1ee0*/  ISETP.GE.AND P0, PT, R5, RZ, PT ;  /* 0x000000ff0500720c */ /* 0x000fe40003f06270 */
[----:B------:R-:W-:-:S11]  /*1ef0*/  ISETP.GE.AND P1, PT, R8, RZ, PT ;  /* 0x000000ff0800720c */ /* 0x000fd60003f26270 */
[----:B------:R-:W-:Y:S02]  /*1f00*/  @P0 IMAD.MOV.U32 R4, RZ, RZ, RZ ;  /* 0x000000ffff040224 */ /* 0x000fe400078e00ff */
[----:B------:R-:W-:Y:S01]  /*1f10*/  @!P0 FFMA R0, R0, 1.84467440737095516160e+19, RZ ;  /* 0x5f80000000008823 */ /* 0x000fe200000000ff */
[----:B------:R-:W-:Y:S02]  /*1f20*/  @!P0 IMAD.MOV.U32 R4, RZ, RZ, -0x40 ;  /* 0xffffffc0ff048424 */ /* 0x000fe400078e00ff */
[----:B------:R-:W-:Y:S02]  /*1f30*/  @!P1 FFMA R3, R3, 1.84467440737095516160e+19, RZ ;  /* 0x5f80000003039823 */ /* 0x000fe400000000ff */
[----:B------:R-:W-:-:S07]  /*1f40*/  @!P1 VIADD R4, R4, 0x40 ;  /* 0x0000004004049836 */ /* 0x000fce0000000000 */
.L_x_20:
[----:B------:R-:W-:Y:S01]  /*1f50*/  LEA R8, R12, 0xc0800000, 0x17 ;  /* 0xc08000000c087811 */ /* 0x000fe200078eb8ff */
[----:B------:R-:W-:Y:S04]  /*1f60*/  BSSY.RECONVERGENT B2, `(.L_x_25) ;  /* 0x0000036000027945 */ /* 0x000fe80003800200 */
[----:B------:R-:W-:Y:S02]  /*1f70*/  IMAD.IADD R8, R3, 0x1, -R8 ;  /* 0x0000000103087824 */ /* 0x000fe400078e0a08 */
[----:B------:R-:W-:Y:S02]  /*1f80*/  VIADD R3, R10, 0xffffff81 ;  /* 0xffffff810a037836 */ /* 0x000fe40000000000 */
[----:B------:R-:W0:Y:S01]  /*1f90*/  MUFU.RCP R5, R8 ;  /* 0x0000000800057308 */ /* 0x000e220000001000 */
[----:B------:R-:W-:Y:S01]  /*1fa0*/  FADD.FTZ R9, -R8, -RZ ;  /* 0x800000ff08097221 */ /* 0x000fe20000010100 */
[----:B------:R-:W-:-:S03]  /*1fb0*/  IMAD R0, R3, -0x800000, R0 ;  /* 0xff80000003007824 */ /* 0x000fc600078e0200 */
[----:B0-----:R-:W-:-:S04]  /*1fc0*/  FFMA R10, R5, R9, 1 ;  /* 0x3f800000050a7423 */ /* 0x001fc80000000009 */
[----:B------:R-:W-:-:S04]  /*1fd0*/  FFMA R16, R5, R10, R5 ;  /* 0x0000000a05107223 */ /* 0x000fc80000000005 */
[----:B------:R-:W-:-:S04]  /*1fe0*/  FFMA R5, R0, R16, RZ ;  /* 0x0000001000057223 */ /* 0x000fc800000000ff */
[----:B------:R-:W-:-:S04]  /*1ff0*/  FFMA R10, R9, R5, R0 ;  /* 0x00000005090a7223 */ /* 0x000fc80000000000 */
[----:B------:R-:W-:Y:S01]  /*2000*/  FFMA R11, R16, R10, R5 ;  /* 0x0000000a100b7223 */ /* 0x000fe20000000005 */
[----:B------:R-:W-:-:S03]  /*2010*/  IADD3 R5, PT, PT, R3, 0x7f, -R12 ;  /* 0x0000007f03057810 */ /* 0x000fc60007ffe80c */
[----:B------:R-:W-:Y:S02]  /*2020*/  FFMA R10, R9, R11, R0 ;  /* 0x0000000b090a7223 */ /* 0x000fe40000000000 */
[----:B------:R-:W-:Y:S02]  /*2030*/  IMAD.IADD R5, R5, 0x1, R4 ;  /* 0x0000000105057824 */ /* 0x000fe400078e0204 */
[----:B------:R-:W-:-:S05]  /*2040*/  FFMA R0, R16, R10, R11 ;  /* 0x0000000a10007223 */ /* 0x000fca000000000b */
[----:B------:R-:W-:-:S04]  /*2050*/  SHF.R.U32.HI R3, RZ, 0x17, R0 ;  /* 0x00000017ff037819 */ /* 0x000fc80000011600 */
[----:B------:R-:W-:-:S05]  /*2060*/  LOP3.LUT R3, R3, 0xff, RZ, 0xc0, !PT ;  /* 0x000000ff03037812 */ /* 0x000fca00078ec0ff */
[----:B------:R-:W-:-:S04]  /*2070*/  IMAD.IADD R9, R3, 0x1, R5 ;  /* 0x0000000103097824 */ /* 0x000fc800078e0205 */
[----:B------:R-:W-:-:S05]  /*2080*/  VIADD R3, R9, 0xffffffff ;  /* 0xffffffff09037836 */ /* 0x000fca0000000000 */
[----:B------:R-:W-:-:S13]  /*2090*/  ISETP.GE.U32.AND P0, PT, R3, 0xfe, PT ;  /* 0x000000fe0300780c */ /* 0x000fda0003f06070 */
[----:B------:R-:W-:Y:S05]  /*20a0*/  @!P0 BRA `(.L_x_26) ;  /* 0x0000000000808947 */ /* 0x000fea0003800000 */
[----:B------:R-:W-:-:S13]  /*20b0*/  ISETP.GT.AND P0, PT, R9, 0xfe, PT ;  /* 0x000000fe0900780c */ /* 0x000fda0003f04270 */
[----:B------:R-:W-:Y:S05]  /*20c0*/  @P0 BRA `(.L_x_27) ;  /* 0x00000000006c0947 */ /* 0x000fea0003800000 */
[----:B------:R-:W-:-:S13]  /*20d0*/  ISETP.GE.AND P0, PT, R9, 0x1, PT ;  /* 0x000000010900780c */ /* 0x000fda0003f06270 */
[----:B------:R-:W-:Y:S05]  /*20e0*/  @P0 BRA `(.L_x_28) ;  /* 0x0000000000740947 */ /* 0x000fea0003800000 */
[----:B------:R-:W-:Y:S02]  /*20f0*/  ISETP.GE.AND P0, PT, R9, -0x18, PT ;  /* 0xffffffe80900780c */ /* 0x000fe40003f06270 */
[----:B------:R-:W-:-:S11]  /*2100*/  LOP3.LUT R0, R0, 0x80000000, RZ, 0xc0, !PT ;  /* 0x8000000000007812 */ /* 0x000fd600078ec0ff */
[----:B------:R-:W-:Y:S05]  /*2110*/  @!P0 BRA `(.L_x_28) ;  /* 0x0000000000688947 */ /* 0x000fea0003800000 */
[CCC-:B------:R-:W-:Y:S01]  /*2120*/  FFMA.RZ R3, R16.reuse, R10.reuse, R11.reuse ;  /* 0x0000000a10037223 */ /* 0x1c0fe2000000c00b */
[C---:B------:R-:W-:Y:S02]  /*2130*/  VIADD R8, R9.reuse, 0x20 ;  /* 0x0000002009087836 */ /* 0x040fe40000000000 */
[CCC-:B------:R-:W-:Y:S01]  /*2140*/  FFMA.RM R4, R16.reuse, R10.reuse, R11.reuse ;  /* 0x0000000a10047223 */ /* 0x1c0fe2000000400b */
[----:B------:R-:W-:Y:S02]  /*2150*/  ISETP.NE.AND P2, PT, R9, RZ, PT ;  /* 0x000000ff0900720c */ /* 0x000fe40003f45270 */
[----:B------:R-:W-:Y:S01]  /*2160*/  LOP3.LUT R5, R3, 0x7fffff, RZ, 0xc0, !PT ;  /* 0x007fffff03057812 */ /* 0x000fe200078ec0ff */
[----:B------:R-:W-:Y:S01]  /*2170*/  FFMA.RP R3, R16, R10, R11 ;  /* 0x0000000a10037223 */ /* 0x000fe2000000800b */
[----:B------:R-:W-:Y:S01]  /*2180*/  ISETP.NE.AND P1, PT, R9, RZ, PT ;  /* 0x000000ff0900720c */ /* 0x000fe20003f25270 */
[----:B------:R-:W-:Y:S01]  /*2190*/  IMAD.MOV R9, RZ, RZ, -R9 ;  /* 0x000000ffff097224 */ /* 0x000fe200078e0a09 */
[----:B------:R-:W-:-:S02]  /*21a0*/  LOP3.LUT R5, R5, 0x800000, RZ, 0xfc, !PT ;  /* 0x0080000005057812 */ /* 0x000fc400078efcff */
[----:B------:R-:W-:Y:S02]  /*21b0*/  FSETP.NEU.FTZ.AND P0, PT, R3, R4, PT ;  /* 0x000000040300720b */ /* 0x000fe40003f1d000 */
[----:B------:R-:W-:Y:S02]  /*21c0*/  SHF.L.U32 R8, R5, R8, RZ ;  /* 0x0000000805087219 */ /* 0x000fe400000006ff */
[----:B------:R-:W-:Y:S02]  /*21d0*/  SEL R4, R9, RZ, P2 ;  /* 0x000000ff09047207 */ /* 0x000fe40001000000 */
[----:B------:R-:W-:Y:S02]  /*21e0*/  ISETP.NE.AND P1, PT, R8, RZ, P1 ;  /* 0x000000ff0800720c */ /* 0x000fe40000f25270 */
[----:B------:R-:W-:Y:S02]  /*21f0*/  SHF.R.U32.HI R4, RZ, R4, R5 ;  /* 0x00000004ff047219 */ /* 0x000fe40000011605 */
[----:B------:R-:W-:-:S02]  /*2200*/  PLOP3.LUT P0, PT, P0, P1, PT, 0xf8, 0x8f ;  /* 0x00000000008f781c */ /* 0x000fc40000703f70 */
[----:B------:R-:W-:Y:S02]  /*2210*/  SHF.R.U32.HI R8, RZ, 0x1, R4 ;  /* 0x00000001ff087819 */ /* 0x000fe40000011604 */
[----:B------:R-:W-:-:S04]  /*2220*/  SEL R3, RZ, 0x1, !P0 ;  /* 0x00000001ff037807 */ /* 0x000fc80004000000 */
[----:B------:R-:W-:-:S04]  /*2230*/  LOP3.LUT R3, R3, 0x1, R8, 0xf8, !PT ;  /* 0x0000000103037812 */ /* 0x000fc800078ef808 */
[----:B------:R-:W-:-:S05]  /*2240*/  LOP3.LUT R3, R3, R4, RZ, 0xc0, !PT ;  /* 0x0000000403037212 */ /* 0x000fca00078ec0ff */
[----:B------:R-:W-:-:S05]  /*2250*/  IMAD.IADD R3, R8, 0x1, R3 ;  /* 0x0000000108037824 */ /* 0x000fca00078e0203 */
[----:B------:R-:W-:Y:S01]  /*2260*/  LOP3.LUT R0, R3, R0, RZ, 0xfc, !PT ;  /* 0x0000000003007212 */ /* 0x000fe200078efcff */
[----:B------:R-:W-:Y:S06]  /*2270*/  BRA `(.L_x_28) ;  /* 0x0000000000107947 */ /* 0x000fec0003800000 */
.L_x_27:
[----:B------:R-:W-:-:S04]  /*2280*/  LOP3.LUT R0, R0, 0x80000000, RZ, 0xc0, !PT ;  /* 0x8000000000007812 */ /* 0x000fc800078ec0ff */
[----:B------:R-:W-:Y:S01]  /*2290*/  LOP3.LUT R0, R0, 0x7f800000, RZ, 0xfc, !PT ;  /* 0x7f80000000007812 */ /* 0x000fe200078efcff */
[----:B------:R-:W-:Y:S06]  /*22a0*/  BRA `(.L_x_28) ;  /* 0x0000000000047947 */ /* 0x000fec0003800000 */
.L_x_26:
[----:B------:R-:W-:-:S07]  /*22b0*/  IMAD R0, R5, 0x800000, R0 ;  /* 0x0080000005007824 */ /* 0x000fce00078e0200 */
.L_x_28:
[----:B------:R-:W-:Y:S05]  /*22c0*/  BSYNC.RECONVERGENT B2 ;  /* 0x0000000000027941 */ /* 0x000fea0003800200 */
.L_x_25:
[----:B------:R-:W-:Y:S05]  /*22d0*/  BRA `(.L_x_29) ;  /* 0x0000000000207947 */ /* 0x000fea0003800000 */
.L_x_24:
[----:B------:R-:W-:-:S04]  /*22e0*/  LOP3.LUT R0, R3, 0x80000000, R0, 0x48, !PT ;  /* 0x8000000003007812 */ /* 0x000fc800078e4800 */
[----:B------:R-:W-:Y:S01]  /*22f0*/  LOP3.LUT R0, R0, 0x7f800000, RZ, 0xfc, !PT ;  /* 0x7f80000000007812 */ /* 0x000fe200078efcff */
[----:B------:R-:W-:Y:S06]  /*2300*/  BRA `(.L_x_29) ;  /* 0x0000000000147947 */ /* 0x000fec0003800000 */
.L_x_23:
[----:B------:R-:W-:Y:S01]  /*2310*/  LOP3.LUT R0, R3, 0x80000000, R0, 0x48, !PT ;  /* 0x8000000003007812 */ /* 0x000fe200078e4800 */
[----:B------:R-:W-:Y:S06]  /*2320*/  BRA `(.L_x_29) ;  /* 0x00000000000c7947 */ /* 0x000fec0003800000 */
.L_x_22:
[----:B------:R-:W0:Y:S01]  /*2330*/  MUFU.RSQ R0, -QNAN ;  /* 0xffc0000000007908 */ /* 0x000e220000001400 */
[----:B------:R-:W-:Y:S05]  /*2340*/  BRA `(.L_x_29) ;  /* 0x0000000000047947 */ /* 0x000fea0003800000 */
.L_x_21:
[----:B------:R-:W-:-:S07]  /*2350*/  FADD.FTZ R0, R0, R3 ;  /* 0x0000000300007221 */ /* 0x000fce0000010000 */
.L_x_29:
[----:B------:R-:W-:Y:S05]  /*2360*/  BSYNC.RECONVERGENT B1 ;  /* 0x0000000000017941 */ /* 0x000fea0003800200 */
.L_x_19:
[----:B------:R-:W-:-:S04]  /*2370*/  IMAD.MOV.U32 R3, RZ, RZ, 0x0 ;  /* 0x00000000ff037424 */ /* 0x000fc800078e00ff */
[----:B0-----:R-:W-:Y:S05]  /*2380*/  RET.REL.NODEC R2 `(_Z21fluidSimulationKernelPfiif) ;  /* 0xffffffdc021c7950 */ /* 0x001fea0003c3ffff */
.L_x_30:
[----:B------:R-:W-:-:S00]  /*2390*/  BRA `(.L_x_30) ;  /* 0xfffffffc00fc7947 */ /* 0x000fc0000383ffff */
[----:B------:R-:W-:-:S00]  /*23a0*/  NOP ;  /* 0x0000000000007918 */ /* 0x000fc00000000000 */
        /* <DEDUP_REMOVED lines=13> */
.L_x_194:


//--------------------- .text._Z22waveInterferenceKernelPfiif --------------------------
	.section	.text._Z22waveInterferenceKernelPfiif,"ax",@progbits
	.align	128
        .global         _Z22waveInterferenceKernelPfiif
        .type           _Z22waveInterferenceKernelPfiif,@function
        .size           _Z22waveInterferenceKernelPfiif,(.L_x_196 - _Z22waveInterferenceKernelPfiif)
        .other          _Z22waveInterferenceKernelPfiif,@"STO_CUDA_ENTRY STV_DEFAULT"
_Z22waveInterferenceKernelPfiif:
.text._Z22waveInterferenceKernelPfiif:
        /* <DEDUP_REMOVED lines=26> */
[----:B------:R-:W-:Y:S05]  /*01a0*/  CALL.REL.NOINC `($__internal_2_$__cuda_sm3x_div_rn_noftz_f32_slowpath) ;  /* 0x0000001400e47944 */ /* 0x000fea0003c00000 */
[----:B------:R-:W-:-:S07]  /*01b0*/  IMAD.MOV.U32 R7, RZ, RZ, R0 ;  /* 0x000000ffff077224 */ /* 0x000fce00078e0000 */
.L_x_32:
[----:B------:R-:W-:Y:S05]  /*01c0*/  BSYNC.RECONVERGENT B0 ;  /* 0x0000000000007941 */ /* 0x000fea0003800200 */
.L_x_31:
[----:B------:R-:W0:Y:S01]  /*01d0*/  LDCU UR4, c[0x0][0x38c] ;  /* 0x00007180ff0477ac */ /* 0x000e220008000800 */
[----:B------:R-:W-:Y:S01]  /*01e0*/  I2FP.F32.U32 R0, R6 ;  /* 0x0000000600007245 */ /* 0x000fe20000201000 */
[----:B------:R-:W-:Y:S01]  /*01f0*/  BSSY.RECONVERGENT B0, `(.L_x_33) ;  /* 0x000000e000007945 */ /* 0x000fe20003800200 */
[----:B------:R-:W-:Y:S01]  /*0200*/  FADD R7, R7, -0.5 ;  /* 0xbf00000007077421 */ /* 0x000fe20000000000 */
        /* <DEDUP_REMOVED lines=12> */
.L_x_34:
[----:B------:R-:W-:Y:S05]  /*02d0*/  BSYNC.RECONVERGENT B0 ;  /* 0x0000000000007941 */ /* 0x000fea0003800200 */
.L_x_33:
[----:B------:R-:W-:Y:S01]  /*02e0*/  FADD R12, R12, -0.5 ;  /* 0xbf0000000c0c7421 */ /* 0x000fe20000000000 */
[----:B------:R-:W-:Y:S01]  /*02f0*/  FADD R0, R7, -0.20000000298023223877 ;  /* 0xbe4ccccd07007421 */ /* 0x000fe20000000000 */
[----:B------:R-:W-:Y:S02]  /*0300*/  BSSY.RECONVERGENT B0, `(.L_x_35) ;  /* 0x0000011000007945 */ /* 0x000fe40003800200 */
[----:B------:R-:W-:-:S04]  /*0310*/  FADD R9, R12, -0.20000000298023223877 ;  /* 0xbe4ccccd0c097421 */ /* 0x000fc80000000000 */
[----:B------:R-:W-:-:S04]  /*0320*/  FMUL R9, R9, R9 ;  /* 0x0000000909097220 */ /* 0x000fc80000400000 */
[----:B------:R-:W-:-:S04]  /*0330*/  FFMA R0, R0, R0, R9 ;  /* 0x0000000000007223 */ /* 0x000fc80000000009 */
[----:B------:R0:W1:Y:S01]  /*0340*/  MUFU.RSQ R3, R0 ;  /* 0x0000000000037308 */ /* 0x0000620000001400 */
[----:B------:R-:W-:-:S04]  /*0350*/  IADD3 R2, PT, PT, R0, -0xd000000, RZ ;  /* 0xf300000000027810 */ /* 0x000fc80007ffe0ff */
[----:B------:R-:W-:-:S13]  /*0360*/  ISETP.GT.U32.AND P0, PT, R2, 0x727fffff, PT ;  /* 0x727fffff0200780c */ /* 0x000fda0003f04070 */
[----:B01----:R-:W-:Y:S05]  /*0370*/  @!P0 BRA `(.L_x_36) ;  /* 0x0000000000148947 */ /* 0x003fea0003800000 */
[----:B------:R-:W-:Y:S01]  /*0380*/  BSSY.RECONVERGENT B1, `(.L_x_37) ;  /* 0x0000003000017945 */ /* 0x000fe20003800200 */
[----:B------:R-:W-:-:S07]  /*0390*/  MOV R14, 0x3b0 ;  /* 0x000003b0000e7802 */ /* 0x000fce0000000f00 */
[----:B------:R-:W-:Y:S05]  /*03a0*/  CALL.REL.NOINC `($__internal_1_$__cuda_sm20_sqrt_rn_f32_slowpath) ;  /* 0x0000001400087944 */ /* 0x000fea0003c00000 */
[----:B------:R-:W-:Y:S05]  /*03b0*/  BSYNC.RECONVERGENT B1 ;  /* 0x0000000000017941 */ /* 0x000fea0003800200 */
.L_x_37:
[----:B------:R-:W-:Y:S05]  /*03c0*/  BRA `(.L_x_38) ;  /* 0x0000000000107947 */ /* 0x000fea0003800000 */
.L_x_36:
[----:B------:R-:W-:Y:S01]  /*03d0*/  FMUL.FTZ R13, R0, R3 ;  /* 0x00000003000d7220 */ /* 0x000fe20000410000 */
[----:B------:R-:W-:-:S03]  /*03e0*/  FMUL.FTZ R2, R3, 0.5 ;  /* 0x3f00000003027820 */ /* 0x000fc60000410000 */
[----:B------:R-:W-:-:S04]  /*03f0*/  FFMA R0, -R13, R13, R0 ;  /* 0x0000000d0d007223 */ /* 0x000fc80000000100 */
[----:B------:R-:W-:-:S07]  /*0400*/  FFMA R13, R0, R2, R13 ;  /* 0x00000002000d7223 */ /* 0x000fce000000000d */
.L_x_38:
[----:B------:R-:W-:Y:S05]  /*0410*/  BSYNC.RECONVERGENT B0 ;  /* 0x0000000000007941 */ /* 0x000fea0003800200 */
.L_x_35:
[----:B------:R-:W0:Y:S01]  /*0420*/  LDC R0, c[0x0][0x390] ;  /* 0x0000e400ff007b82 */ /* 0x000e220000000800 */
[----:B------:R-:W1:Y:S01]  /*0430*/  LDCU.64 UR6, c[0x0][0x358] ;  /* 0x00006b00ff0677ac */ /* 0x000e620008000a00 */
[----:B------:R-:W-:Y:S01]  /*0440*/  BSSY.RECONVERGENT B0, `(.L_x_39) ;  /* 0x0000042000007945 */ /* 0x000fe20003800200 */
[----:B0-----:R-:W-:-:S04]  /*0450*/  FMUL R0, R0, -5 ;  /* 0xc0a0000000007820 */ /* 0x001fc80000400000 */
        /* <DEDUP_REMOVED lines=14> */
[----:B------:R-:W-:Y:S01]  /*0540*/  MOV R0, R1 ;  /* 0x0000000100007202 */ /* 0x000fe20000000f00 */
[----:B------:R-:W-:Y:S01]  /*0550*/  IMAD.MOV.U32 R8, RZ, RZ, RZ ;  /* 0x000000ffff087224 */ /* 0x000fe200078e00ff */
[----:B------:R-:W0:Y:S02]  /*0560*/  LDCU.64 UR8, c[0x4][0x40] ;  /* 0x01000800ff0877ac */ /* 0x000e240008000a00 */
[----:B------:R-:W-:Y:S01]  /*0570*/  LOP3.LUT R17, R2, 0x80000000, RZ, 0xfc, !PT ;  /* 0x8000000002117812 */ /* 0x000fe200078efcff */
[----:B------:R-:W-:Y:S01]  /*0580*/  UMOV UR5, URZ ;  /* 0x000000ff00057c82 */ /* 0x000fe20008000000 */
[----:B------:R-:W-:-:S05]  /*0590*/  UMOV UR4, URZ ;  /* 0x000000ff00047c82 */ /* 0x000fca0008000000 */
.L_x_41:
        /* <DEDUP_REMOVED lines=16> */
[----:B------:R-:W-:Y:S02]  /*06a0*/  LOP3.LUT P0, RZ, R4, 0x1f, RZ, 0xc0, !PT ;  /* 0x0000001f04ff7812 */ /* 0x000fe4000780c0ff */
[----:B------:R-:W-:-:S04]  /*06b0*/  IADD3 R0, PT, PT, R0, -0x80, RZ ;  /* 0xffffff8000007810 */ /* 0x000fc80007ffe0ff */
        /* <DEDUP_REMOVED lines=26> */
.L_x_40:
[----:B------:R-:W-:Y:S05]  /*0860*/  BSYNC.RECONVERGENT B0 ;  /* 0x0000000000007941 */ /* 0x000fea0003800200 */
.L_x_39:
[----:B------:R-:W-:Y:S01]  /*0870*/  MOV R4, 0x37cbac00 ;  /* 0x37cbac0000047802 */ /* 0x000fe20000000f00 */
[----:B------:R-:W-:Y:S01]  /*0880*/  FMUL R3, R2, R2 ;  /* 0x0000000202037220 */ /* 0x000fe20000400000 */
[C---:B------:R-:W-:Y:S01]  /*0890*/  LOP3.LUT R8, R0.reuse, 0x1, RZ, 0xc0, !PT ;  /* 0x0000000100087812 */ /* 0x040fe200078ec0ff */
[----:B------:R-:W-:Y:S01]  /*08a0*/  FADD R10, R7, 0.20000000298023223877 ;  /* 0x3e4ccccd070a7421 */ /* 0x000fe20000000000 */
[----:B------:R-:W-:Y:S01]  /*08b0*/  LOP3.LUT P1, RZ, R0, 0x2, RZ, 0xc0, !PT ;  /* 0x0000000200ff7812 */ /* 0x000fe2000782c0ff */
[----:B------:R-:W-:Y:S01]  /*08c0*/  FFMA R4, R3, R4, -0.0013887860113754868507 ;  /* 0xbab607ed03047423 */ /* 0x000fe20000000004 */
[----:B------:R-:W-:Y:S01]  /*08d0*/  ISETP.NE.U32.AND P0, PT, R8, 0x1, PT ;  /* 0x000000010800780c */ /* 0x000fe20003f05070 */
[----:B------:R-:W-:Y:S02]  /*08e0*/  IMAD.MOV.U32 R8, RZ, RZ, 0x3d2aaabb ;  /* 0x3d2aaabbff087424 */ /* 0x000fe400078e00ff */
[----:B------:R-:W-:Y:S01]  /*08f0*/  FFMA R10, R10, R10, R9 ;  /* 0x0000000a0a0a7223 */ /* 0x000fe20000000009 */
[----:B------:R-:W-:Y:S01]  /*0900*/  IMAD.MOV.U32 R11, RZ, RZ, 0x3effffff ;  /* 0x3effffffff0b7424 */ /* 0x000fe200078e00ff */
[----:B------:R-:W-:Y:S01]  /*0910*/  FSEL R4, R4, -0.00019574658654164522886, !P0 ;  /* 0xb94d415304047808 */ /* 0x000fe20004000000 */
[----:B------:R-:W-:Y:S01]  /*0920*/  BSSY.RECONVERGENT B0, `(.L_x_42) ;  /* 0x0000015000007945 */ /* 0x000fe20003800200 */
[----:B------:R-:W-:-:S02]  /*0930*/  FSEL R8, R8, 0.0083327032625675201416, !P0 ;  /* 0x3c0885e408087808 */ /* 0x000fc40004000000 */
[----:B------:R-:W-:Y:S01]  /*0940*/  FSEL R0, R2, 1, P0 ;  /* 0x3f80000002007808 */ /* 0x000fe20000000000 */
[----:B------:R-:W-:Y:S02]  /*0950*/  VIADD R2, R10, 0xf3000000 ;  /* 0xf30000000a027836 */ /* 0x000fe40000000000 */
[----:B------:R-:W-:Y:S01]  /*0960*/  FFMA R4, R3, R4, R8 ;  /* 0x0000000403047223 */ /* 0x000fe20000000008 */
[----:B------:R-:W-:Y:S02]  /*0970*/  FSEL R8, -R11, -0.16666662693023681641, !P0 ;  /* 0xbe2aaaa80b087808 */ /* 0x000fe40004000100 */
[----:B------:R-:W-:Y:S01]  /*0980*/  ISETP.GT.U32.AND P0, PT, R2, 0x727fffff, PT ;  /* 0x727fffff0200780c */ /* 0x000fe20003f04070 */
[----:B------:R0:W1:Y:S02]  /*0990*/  MUFU.RSQ R11, R10 ;  /* 0x0000000a000b7308 */ /* 0x0000640000001400 */
[C---:B------:R-:W-:Y:S01]  /*09a0*/  FFMA R4, R3.reuse, R4, R8 ;  /* 0x0000000403047223 */ /* 0x040fe20000000008 */
[----:B------:R-:W-:-:S04]  /*09b0*/  FFMA R3, R3, R0, RZ ;  /* 0x0000000003037223 */ /* 0x000fc800000000ff */
[----:B------:R-:W-:-:S04]  /*09c0*/  FFMA R9, R3, R4, R0 ;  /* 0x0000000403097223 */ /* 0x000fc80000000000 */
[----:B------:R-:W-:Y:S01]  /*09d0*/  @P1 FADD R9, RZ, -R9 ;  /* 0x80000009ff091221 */ /* 0x000fe20000000000 */
[----:B0-----:R-:W-:Y:S06]  /*09e0*/  @!P0 BRA `(.L_x_43) ;  /* 0x0000000000108947 */ /* 0x001fec0003800000 */
[----:B------:R-:W-:Y:S02]  /*09f0*/  MOV R0, R10 ;  /* 0x0000000a00007202 */ /* 0x000fe40000000f00 */
[----:B------:R-:W-:-:S07]  /*0a00*/  MOV R14, 0xa20 ;  /* 0x00000a20000e7802 */ /* 0x000fce0000000f00 */
[----:B-1----:R-:W-:Y:S05]  /*0a10*/  CALL.REL.NOINC `($__internal_1_$__cuda_sm20_sqrt_rn_f32_slowpath) ;  /* 0x0000000c006c7944 */ /* 0x002fea0003c00000 */
[----:B------:R-:W-:Y:S05]  /*0a20*/  BRA `(.L_x_44) ;  /* 0x0000000000107947 */ /* 0x000fea0003800000 */
.L_x_43:
[----:B-1----:R-:W-:Y:S01]  /*0a30*/  FMUL.FTZ R13, R10, R11 ;  /* 0x0000000b0a0d7220 */ /* 0x002fe20000410000 */
[----:B------:R-:W-:-:S03]  /*0a40*/  FMUL.FTZ R2, R11, 0.5 ;  /* 0x3f0000000b027820 */ /* 0x000fc60000410000 */
[----:B------:R-:W-:-:S04]  /*0a50*/  FFMA R0, -R13, R13, R10 ;  /* 0x0000000d0d007223 */ /* 0x000fc8000000010a */
[----:B------:R-:W-:-:S07]  /*0a60*/  FFMA R13, R0, R2, R13 ;  /* 0x00000002000d7223 */ /* 0x000fce000000000d */
.L_x_44:
[----:B------:R-:W-:Y:S05]  /*0a70*/  BSYNC.RECONVERGENT B0 ;  /* 0x0000000000007941 */ /* 0x000fea0003800200 */
.L_x_42:
[----:B------:R-:W0:Y:S01]  /*0a80*/  LDC R0, c[0x0][0x390] ;  /* 0x0000e400ff007b82 */ /* 0x000e220000000800 */
        /* <DEDUP_REMOVED lines=22> */
.L_x_47:
        /* <DEDUP_REMOVED lines=44> */
.L_x_46:
[----:B------:R-:W-:Y:S05]  /*0eb0*/  BSYNC.RECONVERGENT B0 ;  /* 0x0000000000007941 */ /* 0x000fea0003800200 */
.L_x_45:
[----:B------:R-:W-:Y:S01]  /*0ec0*/  MOV R4, 0x37cbac00 ;  /* 0x37cbac0000047802 */ /* 0x000fe20000000f00 */
[----:B------:R-:W-:Y:S01]  /*0ed0*/  FADD R12, R12, 0.30000001192092895508 ;  /* 0x3e99999a0c0c7421 */ /* 0x000fe20000000000 */
[----:B------:R-:W-:Y:S01]  /*0ee0*/  LOP3.LUT R8, R0, 0x1, RZ, 0xc0, !PT ;  /* 0x0000000100087812 */ /* 0x000fe200078ec0ff */
[----:B------:R-:W-:Y:S01]  /*0ef0*/  FMUL R3, R2, R2 ;  /* 0x0000000202037220 */ /* 0x000fe20000400000 */
[----:B------:R-:W-:Y:S01]  /*0f00*/  LOP3.LUT P1, RZ, R0, 0x2, RZ, 0xc0, !PT ;  /* 0x0000000200ff7812 */ /* 0x000fe2000782c0ff */
[----:B------:R-:W-:Y:S01]  /*0f10*/  FMUL R12, R12, R12 ;  /* 0x0000000c0c0c7220 */ /* 0x000fe20000400000 */
[----:B------:R-:W-:Y:S01]  /*0f20*/  ISETP.NE.U32.AND P0, PT, R8, 0x1, PT ;  /* 0x000000010800780c */ /* 0x000fe20003f05070 */
[----:B------:R-:W-:Y:S01]  /*0f30*/  FFMA R4, R3, R4, -0.0013887860113754868507 ;  /* 0xbab607ed03047423 */ /* 0x000fe20000000004 */
[----:B------:R-:W-:Y:S02]  /*0f40*/  IMAD.MOV.U32 R8, RZ, RZ, 0x3d2aaabb ;  /* 0x3d2aaabbff087424 */ /* 0x000fe400078e00ff */
[----:B------:R-:W-:Y:S01]  /*0f50*/  FFMA R10, R7, R7, R12 ;  /* 0x00000007070a7223 */ /* 0x000fe2000000000c */
[----:B------:R-:W-:Y:S01]  /*0f60*/  IMAD.MOV.U32 R11, RZ, RZ, 0x3effffff ;  /* 0x3effffffff0b7424 */ /* 0x000fe200078e00ff */
[----:B------:R-:W-:Y:S01]  /*0f70*/  FSEL R0, R2, 1, P0 ;  /* 0x3f80000002007808 */ /* 0x000fe20000000000 */
[----:B------:R-:W-:Y:S01]  /*0f80*/  BSSY.RECONVERGENT B0, `(.L_x_48) ;  /* 0x0000016000007945 */ /* 0x000fe20003800200 */
[----:B------:R-:W-:Y:S01]  /*0f90*/  FSEL R4, R4, -0.00019574658654164522886, !P0 ;  /* 0xb94d415304047808 */ /* 0x000fe20004000000 */
[----:B------:R-:W-:Y:S01]  /*0fa0*/  VIADD R2, R10, 0xf3000000 ;  /* 0xf30000000a027836 */ /* 0x000fe20000000000 */
[----:B------:R-:W-:-:S05]  /*0fb0*/  FSEL R8, R8, 0.0083327032625675201416, !P0 ;  /* 0x3c0885e408087808 */ /* 0x000fca0004000000 */
        /* <DEDUP_REMOVED lines=12> */
[----:B------:R-:W-:Y:S01]  /*1080*/  IMAD.MOV.U32 R7, RZ, RZ, R13 ;  /* 0x000000ffff077224 */ /* 0x000fe200078e000d */
[----:B------:R-:W-:Y:S06]  /*1090*/  BRA `(.L_x_50) ;  /* 0x0000000000107947 */ /* 0x000fec0003800000 */
.L_x_49:
[----:B-1----:R-:W-:Y:S01]  /*10a0*/  FMUL.FTZ R7, R10, R11 ;  /* 0x0000000b0a077220 */ /* 0x002fe20000410000 */
[----:B------:R-:W-:-:S03]  /*10b0*/  FMUL.FTZ R2, R11, 0.5 ;  /* 0x3f0000000b027820 */ /* 0x000fc60000410000 */
[----:B------:R-:W-:-:S04]  /*10c0*/  FFMA R0, -R7, R7, R10 ;  /* 0x0000000707007223 */ /* 0x000fc8000000010a */
[----:B------:R-:W-:-:S07]  /*10d0*/  FFMA R7, R0, R2, R7 ;  /* 0x0000000200077223 */ /* 0x000fce0000000007 */
.L_x_50:
[----:B------:R-:W-:Y:S05]  /*10e0*/  BSYNC.RECONVERGENT B0 ;  /* 0x0000000000007941 */ /* 0x000fea0003800200 */
.L_x_48:
        /* <DEDUP_REMOVED lines=16> */
[----:B------:R-:W-:Y:S02]  /*11f0*/  IMAD.SHL.U32 R2, R7, 0x100, RZ ;  /* 0x0000010007027824 */ /* 0x000fe400078e00ff */
[----:B------:R-:W-:Y:S02]  /*1200*/  HFMA2 R8, -RZ, RZ, 0, 0 ;  /* 0x00000000ff087431 */ /* 0x000fe400000001ff */
[----:B------:R-:W-:Y:S01]  /*1210*/  IMAD.MOV.U32 R0, RZ, RZ, R1 ;  /* 0x000000ffff007224 */ /* 0x000fe200078e0001 */
[----:B------:R-:W0:Y:S01]  /*1220*/  LDCU.64 UR8, c[0x4][0x40] ;  /* 0x01000800ff0877ac */ /* 0x000e220008000a00 */
[----:B------:R-:W-:Y:S01]  /*1230*/  LOP3.LUT R15, R2, 0x80000000, RZ, 0xfc, !PT ;  /* 0x80000000020f7812 */ /* 0x000fe200078efcff */
[----:B------:R-:W-:Y:S01]  /*1240*/  UMOV UR5, URZ ;  /* 0x000000ff00057c82 */ /* 0x000fe20008000000 */
[----:B------:R-:W-:-:S05]  /*1250*/  UMOV UR4, URZ ;  /* 0x000000ff00047c82 */ /* 0x000fca0008000000 */
.L_x_53:
        /* <DEDUP_REMOVED lines=11> */
[----:B0-----:R-:W-:Y:S01]  /*1310*/  IADD3 R0, PT, PT, R0, 0x4, RZ ;  /* 0x0000000400007810 */ /* 0x001fe20007ffe0ff */
        /* <DEDUP_REMOVED lines=27> */
[----:B------:R-:W-:-:S05]  /*14d0*/  IMAD.MOV R2, RZ, RZ, -R0 ;  /* 0x000000ffff027224 */ /* 0x000fca00078e0a00 */
[----:B------:R-:W-:Y:S01]  /*14e0*/  @!P0 MOV R0, R2 ;  /* 0x0000000200008202 */ /* 0x000fe20000000f00 */
[----:B-1----:R-:W-:-:S10]  /*14f0*/  DMUL R14, R10, UR4 ;  /* 0x000000040a0e7c28 */ /* 0x002fd40008000000 */
[----:B------:R-:W1:Y:S02]  /*1500*/  F2F.F32.F64 R14, R14 ;  /* 0x0000000e000e7310 */ /* 0x000e640000301000 */
[----:B01----:R-:W-:-:S07]  /*1510*/  FSEL R2, -R14, R14, !P1 ;  /* 0x0000000e0e027208 */ /* 0x003fce0004800100 */
.L_x_52:
[----:B------:R-:W-:Y:S05]  /*1520*/  BSYNC.RECONVERGENT B0 ;  /* 0x0000000000007941 */ /* 0x000fea0003800200 */
.L_x_51:
[----:B------:R-:W-:Y:S02]  /*1530*/  IMAD.MOV.U32 R4, RZ, RZ, 0x37cbac00 ;  /* 0x37cbac00ff047424 */ /* 0x000fe400078e00ff */
[----:B------:R-:W-:Y:S01]  /*1540*/  FMUL R3, R2, R2 ;  /* 0x0000000202037220 */ /* 0x000fe20000400000 */
[C---:B------:R-:W-:Y:S01]  /*1550*/  LOP3.LUT R7, R0.reuse, 0x1, RZ, 0xc0, !PT ;  /* 0x0000000100077812 */ /* 0x040fe200078ec0ff */
[----:B------:R-:W-:Y:S01]  /*1560*/  IMAD.MOV.U32 R8, RZ, RZ, 0x3d2aaabb ;  /* 0x3d2aaabbff087424 */ /* 0x000fe200078e00ff */
[----:B------:R-:W-:Y:S01]  /*1570*/  LOP3.LUT P1, RZ, R0, 0x2, RZ, 0xc0, !PT ;  /* 0x0000000200ff7812 */ /* 0x000fe2000782c0ff */
[----:B------:R-:W-:Y:S01]  /*1580*/  FFMA R4, R3, R4, -0.0013887860113754868507 ;  /* 0xbab607ed03047423 */ /* 0x000fe20000000004 */
[----:B------:R-:W-:Y:S01]  /*1590*/  ISETP.NE.U32.AND P0, PT, R7, 0x1, PT ;  /* 0x000000010700780c */ /* 0x000fe20003f05070 */
[----:B------:R-:W-:Y:S02]  /*15a0*/  IMAD.MOV.U32 R11, RZ, RZ, 0x3effffff ;  /* 0x3effffffff0b7424 */ /* 0x000fe400078e00ff */
[----:B------:R-:W-:Y:S01]  /*15b0*/  FADD R9, R9, R12 ;  /* 0x0000000c09097221 */ /* 0x000fe20000000000 */
[----:B------:R-:W-:Y:S01]  /*15c0*/  BSSY.RECONVERGENT B0, `(.L_x_54) ;  /* 0x0000018000007945 */ /* 0x000fe20003800200 */
[----:B------:R-:W-:-:S02]  /*15d0*/  FSEL R4, R4, -0.00019574658654164522886, !P0 ;  /* 0xb94d415304047808 */ /* 0x000fc40004000000 */
[----:B------:R-:W-:Y:S02]  /*15e0*/  FSEL R8, R8, 0.0083327032625675201416, !P0 ;  /* 0x3c0885e408087808 */ /* 0x000fe40004000000 */
[----:B------:R-:W-:Y:S01]  /*15f0*/  FSEL R0, R2, 1, P0 ;  /* 0x3f80000002007808 */ /* 0x000fe20000000000 */
[----:B------:R-:W-:Y:S01]  /*1600*/  IMAD.MOV.U32 R2, RZ, RZ, 0x40400000 ;  /* 0x40400000ff027424 */ /* 0x000fe200078e00ff */
[----:B------:R-:W-:Y:S01]  /*1610*/  FSEL R11, -R11, -0.16666662693023681641, !P0 ;  /* 0xbe2aaaa80b0b7808 */ /* 0x000fe20004000100 */
[C---:B------:R-:W-:Y:S02]  /*1620*/  FFMA R4, R3.reuse, R4, R8 ;  /* 0x0000000403047223 */ /* 0x040fe40000000008 */
[C---:B------:R-:W-:Y:S02]  /*1630*/  FFMA R7, R3.reuse, R0, RZ ;  /* 0x0000000003077223 */ /* 0x040fe400000000ff */
[----:B------:R-:W-:Y:S01]  /*1640*/  FFMA R4, R3, R4, R11 ;  /* 0x0000000403047223 */ /* 0x000fe2000000000b */
[----:B------:R-:W-:-:S03]  /*1650*/  HFMA2 R3, -RZ, RZ, 1.666015625, -0.052093505859375 ;  /* 0x3eaaaaabff037431 */ /* 0x000fc600000001ff */
[----:B------:R-:W-:-:S04]  /*1660*/  FFMA R0, R7, R4, R0 ;  /* 0x0000000407007223 */ /* 0x000fc80000000000 */
[----:B------:R-:W-:Y:S01]  /*1670*/  @P1 FADD R0, RZ, -R0 ;  /* 0x80000000ff001221 */ /* 0x000fe20000000000 */
[----:B------:R-:W-:-:S03]  /*1680*/  FFMA R2, R3, -R2, 1 ;  /* 0x3f80000003027423 */ /* 0x000fc60000000802 */
[----:B------:R-:W-:Y:S01]  /*1690*/  FADD R0, R0, R9 ;  /* 0x0000000900007221 */ /* 0x000fe20000000000 */
[----:B------:R-:W-:-:S03]  /*16a0*/  FFMA R3, R2, R3, 0.3333333432674407959 ;  /* 0x3eaaaaab02037423 */ /* 0x000fc60000000003 */
[----:B------:R-:W0:Y:S01]  /*16b0*/  FCHK P0, R0, 3 ;  /* 0x4040000000007902 */ /* 0x000e220000000000 */
[----:B------:R-:W-:-:S04]  /*16c0*/  FFMA R2, R0, R3, RZ ;  /* 0x0000000300027223 */ /* 0x000fc800000000ff */
[----:B------:R-:W-:-:S04]  /*16d0*/  FFMA R4, R2, -3, R0 ;  /* 0xc040000002047823 */ /* 0x000fc80000000000 */
[----:B------:R-:W-:Y:S01]  /*16e0*/  FFMA R4, R3, R4, R2 ;  /* 0x0000000403047223 */ /* 0x000fe20000000002 */
[----:B0-----:R-:W-:Y:S06]  /*16f0*/  @!P0 BRA `(.L_x_55) ;  /* 0x0000000000108947 */ /* 0x001fec0003800000 */
[----:B------:R-:W-:Y:S01]  /*1700*/  IMAD.MOV.U32 R3, RZ, RZ, 0x40400000 ;  /* 0x40400000ff037424 */ /* 0x000fe200078e00ff */
[----:B------:R-:W-:-:S07]  /*1710*/  MOV R2, 0x1730 ;  /* 0x0000173000027802 */ /* 0x000fce0000000f00 */
[----:B------:R-:W-:Y:S05]  /*1720*/  CALL.REL.NOINC `($__internal_2_$__cuda_sm3x_div_rn_noftz_f32_slowpath) ;  /* 0x0000000000847944 */ /* 0x000fea0003c00000 */
[----:B------:R-:W-:-:S07]  /*1730*/  IMAD.MOV.U32 R4, RZ, RZ, R0 ;  /* 0x000000ffff047224 */ /* 0x000fce00078e0000 */
.L_x_55:
[----:B------:R-:W-:Y:S05]  /*1740*/  BSYNC.RECONVERGENT B0 ;  /* 0x0000000000007941 */ /* 0x000fea0003800200 */
.L_x_54:
[----:B------:R-:W0:Y:S01]  /*1750*/  LDC.64 R2, c[0x0][0x380] ;  /* 0x0000e000ff027b82 */ /* 0x000e220000000a00 */
[----:B------:R-:W1:Y:S01]  /*1760*/  LDCU UR4, c[0x0][0x388] ;  /* 0x00007100ff0477ac */ /* 0x000e620008000800 */
[----:B------:R-:W-:Y:S01]  /*1770*/  FADD R4, R4, 1 ;  /* 0x3f80000004047421 */ /* 0x000fe20000000000 */
[----:B-1----:R-:W-:-:S03]  /*1780*/  IMAD R7, R6, UR4, R5 ;  /* 0x0000000406077c24 */ /* 0x002fc6000f8e0205 */
[----:B------:R-:W-:Y:S01]  /*1790*/  FMUL R5, R4, 0.5 ;  /* 0x3f00000004057820 */ /* 0x000fe20000400000 */
[----:B0-----:R-:W-:-:S05]  /*17a0*/  IMAD.WIDE R2, R7, 0x4, R2 ;  /* 0x0000000407027825 */ /* 0x001fca00078e0202 */
[----:B------:R-:W-:Y:S01]  /*17b0*/  STG.E desc[UR6][R2.64], R5 ;  /* 0x0000000502007986 */ /* 0x000fe2000c101906 */
[----:B------:R-:W-:Y:S05]  /*17c0*/  EXIT ;  /* 0x000000000000794d */ /* 0x000fea0003800000 */
        .weak           $__internal_1_$__cuda_sm20_sqrt_rn_f32_slowpath
        .type           $__internal_1_$__cuda_sm20_sqrt_rn_f32_slowpath,@function
        .size           $__internal_1_$__cuda_sm20_sqrt_rn_f32_slowpath,($__internal_2_$__cuda_sm3x_div_rn_noftz_f32_slowpath - $__internal_1_$__cuda_sm20_sqrt_rn_f32_slowpath)
$__internal_1_$__cuda_sm20_sqrt_rn_f32_slowpath:
[----:B------:R-:W-:-:S13]  /*17d0*/  LOP3.LUT P0, RZ, R0, 0x7fffffff, RZ, 0xc0, !PT ;  /* 0x7fffffff00ff7812 */ /* 0x000fda000780c0ff */
[----:B------:R-:W-:Y:S01]  /*17e0*/  @!P0 MOV R2, R0 ;  /* 0x0000000000028202 */ /* 0x000fe20000000f00 */
[----:B------:R-:W-:Y:S06]  /*17f0*/  @!P0 BRA `(.L_x_56) ;  /* 0x0000000000408947 */ /* 0x000fec0003800000 */
[----:B------:R-:W-:-:S13]  /*1800*/  FSETP.GEU.FTZ.AND P0, PT, R0, RZ, PT ;  /* 0x000000ff0000720b */ /* 0x000fda0003f1e000 */
[----:B------:R-:W-:Y:S01]  /*1810*/  @!P0 IMAD.MOV.U32 R2, RZ, RZ, 0x7fffffff ;  /* 0x7fffffffff028424 */ /* 0x000fe200078e00ff */
[----:B------:R-:W-:Y:S06]  /*1820*/  @!P0 BRA `(.L_x_56) ;  /* 0x0000000000348947 */ /* 0x000fec0003800000 */
[----:B------:R-:W-:-:S13]  /*1830*/  FSETP.GTU.FTZ.AND P0, PT, |R0|, +INF , PT ;  /* 0x7f8000000000780b */ /* 0x000fda0003f1c200 */
[----:B------:R-:W-:Y:S01]  /*1840*/  @P0 FADD.FTZ R2, R0, 1 ;  /* 0x3f80000000020421 */ /* 0x000fe20000010000 */
[----:B------:R-:W-:Y:S06]  /*1850*/  @P0 BRA `(.L_x_56) ;  /* 0x0000000000280947 */ /* 0x000fec0003800000 */
[----:B------:R-:W-:-:S13]  /*1860*/  FSETP.NEU.FTZ.AND P0, PT, |R0|, +INF , PT ;  /* 0x7f8000000000780b */ /* 0x000fda0003f1d200 */
[----:B------:R-:W-:-:S04]  /*1870*/  @P0 FFMA R3, R0, 1.84467440737095516160e+19, RZ ;  /* 0x5f80000000030823 */ /* 0x000fc800000000ff */
[----:B------:R-:W0:Y:S02]  /*1880*/  @P0 MUFU.RSQ R2, R3 ;  /* 0x0000000300020308 */ /* 0x000e240000001400 */
[----:B0-----:R-:W-:Y:S01]  /*1890*/  @P0 FMUL.FTZ R4, R3, R2 ;  /* 0x0000000203040220 */ /* 0x001fe20000410000 */
[----:B------:R-:W-:Y:S01]  /*18a0*/  @P0 FMUL.FTZ R10, R2, 0.5 ;  /* 0x3f000000020a0820 */ /* 0x000fe20000410000 */
[----:B------:R-:W-:Y:S02]  /*18b0*/  @!P0 IMAD.MOV.U32 R2, RZ, RZ, R0 ;  /* 0x000000ffff028224 */ /* 0x000fe400078e0000 */
[----:B------:R-:W-:-:S04]  /*18c0*/  @P0 FADD.FTZ R8, -R4, -RZ ;  /* 0x800000ff04080221 */ /* 0x000fc80000010100 */
[----:B------:R-:W-:-:S04]  /*18d0*/  @P0 FFMA R11, R4, R8, R3 ;  /* 0x00000008040b0223 */ /* 0x000fc80000000003 */
[----:B------:R-:W-:-:S04]  /*18e0*/  @P0 FFMA R10, R11, R10, R4 ;  /* 0x0000000a0b0a0223 */ /* 0x000fc80000000004 */
[----:B------:R-:W-:-:S07]  /*18f0*/  @P0 FMUL.FTZ R2, R10, 2.3283064365386962891e-10 ;  /* 0x2f8000000a020820 */ /* 0x000fce0000410000 */
.L_x_56:
[----:B------:R-:W-:Y:S01]  /*1900*/  IMAD.MOV.U32 R13, RZ, RZ, R2 ;  /* 0x000000ffff0d7224 */ /* 0x000fe200078e0002 */
[----:B------:R-:W-:Y:S01]  /*1910*/  MOV R2, R14 ;  /* 0x0000000e00027202 */ /* 0x000fe20000000f00 */
[----:B------:R-:W-:-:S04]  /*1920*/  IMAD.MOV.U32 R3, RZ, RZ, 0x0 ;  /* 0x00000000ff037424 */ /* 0x000fc800078e00ff */
[----:B------:R-:W-:Y:S05]  /*1930*/  RET.REL.NODEC R2 `(_Z22waveInterferenceKernelPfiif) ;  /* 0xffffffe402b07950 */ /* 0x000fea0003c3ffff */
        .weak           $__internal_2_$__cuda_sm3x_div_rn_noftz_f32_slowpath
        .type           $__internal_2_$__cuda_sm3x_div_rn_noftz_f32_slowpath,@function
        .size           $__internal_2_$__cuda_sm3x_div_rn_noftz_f32_slowpath,(.L_x_196 - $__internal_2_$__cuda_sm3x_div_rn_noftz_f32_slowpath)
$__internal_2_$__cuda_sm3x_div_rn_noftz_f32_slowpath:
        /* <DEDUP_REMOVED lines=9> */
[----:B------:R-:W-:Y:S01]  /*19d0*/  @!P0 MOV R4, RZ ;  /* 0x000000ff00048202 */ /* 0x000fe20000000f00 */
        /* <DEDUP_REMOVED lines=22> */
[----:B------:R-:W-:-:S03]  /*1b40*/  @!P1 FFMA R3, R3, 1.84467440737095516160e+19, RZ ;  /* 0x5f80000003039823 */ /* 0x000fc600000000ff */
[----:B------:R-:W-:-:S07]  /*1b50*/  @!P1 IADD3 R4, PT, PT, R4, 0x40, RZ ;  /* 0x0000004004049810 */ /* 0x000fce0007ffe0ff */
.L_x_58:
        /* <DEDUP_REMOVED lines=13> */
[----:B------:R-:W-:Y:S01]  /*1c30*/  FFMA R10, R11, R13, R0 ;  /* 0x0000000d0b0a7223 */ /* 0x000fe20000000000 */
[----:B------:R-:W-:-:S03]  /*1c40*/  IADD3 R9, PT, PT, R9, R4, RZ ;  /* 0x0000000409097210 */ /* 0x000fc60007ffe0ff */
        /* <DEDUP_REMOVED lines=15> */
[C---:B------:R-:W-:Y:S01]  /*1d40*/  IADD3 R9, PT, PT, R11.reuse, 0x20, RZ ;  /* 0x000000200b097810 */ /* 0x040fe20007ffe0ff */
[CCC-:B------:R-:W-:Y:S01]  /*1d50*/  FFMA.RM R4, R14.reuse, R10.reuse, R13.reuse ;  /* 0x0000000a0e047223 */ /* 0x1c0fe2000000400d */
[----:B------:R-:W-:Y:S02]  /*1d60*/  ISETP.NE.AND P2, PT, R11, RZ, PT ;  /* 0x000000ff0b00720c */ /* 0x000fe40003f45270 */
[----:B------:R-:W-:Y:S01]  /*1d70*/  LOP3.LUT R8, R3, 0x7fffff, RZ, 0xc0, !PT ;  /* 0x007fffff03087812 */ /* 0x000fe200078ec0ff */
[----:B------:R-:W-:Y:S01]  /*1d80*/  FFMA.RP R3, R14, R10, R13 ;  /* 0x0000000a0e037223 */ /* 0x000fe2000000800d */
[----:B------:R-:W-:Y:S01]  /*1d90*/  IMAD.MOV R10, RZ, RZ, -R11 ;  /* 0x000000ffff0a7224 */ /* 0x000fe200078e0a0b */
[----:B------:R-:W-:Y:S02]  /*1da0*/  ISETP.NE.AND P1, PT, R11, RZ, PT ;  /* 0x000000ff0b00720c */ /* 0x000fe40003f25270 */
        /* <DEDUP_REMOVED lines=14> */
.L_x_65:
[----:B------:R-:W-:-:S04]  /*1e90*/  LOP3.LUT R0, R0, 0x80000000, RZ, 0xc0, !PT ;  /* 0x8000000000007812 */ /* 0x000fc800078ec0ff */
[----:B------:R-:W-:Y:S01]  /*1ea0*/  LOP3.LUT R0, R0, 0x7f800000, RZ, 0xfc, !PT ;  /* 0x7f80000000007812 */ /* 0x000fe200078efcff */
[----:B------:R-:W-:Y:S06]  /*1eb0*/  BRA `(.L_x_66) ;  /* 0x0000000000047947 */ /* 0x000fec0003800000 */
.L_x_64:
[----:B------:R-:W-:-:S07]  /*1ec0*/  LEA R0, R9, R0, 0x17 ;  /* 0x0000000009007211 */ /* 0x000fce00078eb8ff */
.L_x_66:
[----:B------:R-:W-:Y:S05]  /*1ed0*/  BSYNC.RECONVERGENT B2 ;  /* 0x0000000000027941 */ /* 0x000fea0003800200 */
.L_x_63:
[----:B------:R-:W-:Y:S05]  /*1ee0*/  BRA `(.L_x_67) ;  /* 0x0000000000207947 */ /* 0x000fea0003800000 */
.L_x_62:
[----:B------:R-:W-:-:S04]  /*1ef0*/  LOP3.LUT R0, R3, 0x80000000, R0, 0x48, !PT ;  /* 0x8000000003007812 */ /* 0x000fc800078e4800 */
[----:B------:R-:W-:Y:S01]  /*1f00*/  LOP3.LUT R0, R0, 0x7f800000, RZ, 0xfc, !PT ;  /* 0x7f80000000007812 */ /* 0x000fe200078efcff */
[----:B------:R-:W-:Y:S06]  /*1f10*/  BRA `(.L_x_67) ;  /* 0x0000000000147947 */ /* 0x000fec0003800000 */
.L_x_61:
[----:B------:R-:W-:Y:S01]  /*1f20*/  LOP3.LUT R0, R3, 0x80000000, R0, 0x48, !PT ;  /* 0x8000000003007812 */ /* 0x000fe200078e4800 */
[----:B------:R-:W-:Y:S06]  /*1f30*/  BRA `(.L_x_67) ;  /* 0x00000000000c7947 */ /* 0x000fec0003800000 */
.L_x_60:
[----:B------:R-:W0:Y:S01]  /*1f40*/  MUFU.RSQ R0, -QNAN ;  /* 0xffc0000000007908 */ /* 0x000e220000001400 */
[----:B------:R-:W-:Y:S05]  /*1f50*/  BRA `(.L_x_67) ;  /* 0x0000000000047947 */ /* 0x000fea0003800000 */
.L_x_59:
[----:B------:R-:W-:-:S07]  /*1f60*/  FADD.FTZ R0, R0, R3 ;  /* 0x0000000300007221 */ /* 0x000fce0000010000 */
.L_x_67:
[----:B------:R-:W-:Y:S05]  /*1f70*/  BSYNC.RECONVERGENT B1 ;  /* 0x0000000000017941 */ /* 0x000fea0003800200 */
.L_x_57:
[----:B------:R-:W-:-:S04]  /*1f80*/  IMAD.MOV.U32 R3, RZ, RZ, 0x0 ;  /* 0x00000000ff037424 */ /* 0x000fc800078e00ff */
[----:B0-----:R-:W-:Y:S05]  /*1f90*/  RET.REL.NODEC R2 `(_Z22waveInterferenceKernelPfiif) ;  /* 0xffffffe002187950 */ /* 0x001fea0003c3ffff */
.L_x_68:
        /* <DEDUP_REMOVED lines=14> */
.L_x_196:


//--------------------- .text._Z17perlinNoiseKernelPfiifi --------------------------
	.section	.text._Z17perlinNoiseKernelPfiifi,"ax",@progbits
	.align	128
        .global         _Z17perlinNoiseKernelPfiifi
        .type           _Z17perlinNoiseKernelPfiifi,@function
        .size           _Z17perlinNoiseKernelPfiifi,(.L_x_197 - _Z17perlinNoiseKernelPfiifi)
        .other          _Z17perlinNoiseKernelPfiifi,@"STO_CUDA_ENTRY STV_DEFAULT"
_Z17perlinNoiseKernelPfiifi:
.text._Z17perlinNoiseKernelPfiifi:
        /* <DEDUP_REMOVED lines=14> */
[----:B------:R-:W-:Y:S01]  /*00e0*/  I2FP.F32.U32 R3, UR7 ;  /* 0x0000000700037c45 */ /* 0x000fe20008201000 */
[----:B------:R-:W-:Y:S01]  /*00f0*/  BSSY.RECONVERGENT B0, `(.L_x_69) ;  /* 0x000000d000007945 */ /* 0x000fe20003800200 */
[----:B------:R-:W-:Y:S02]  /*0100*/  I2FP.F32.U32 R0, R26 ;  /* 0x0000001a00007245 */ /* 0x000fe40000201000 */
        /* <DEDUP_REMOVED lines=8> */
[----:B------:R-:W-:Y:S01]  /*0190*/  IMAD.MOV.U32 R2, RZ, RZ, R0 ;  /* 0x000000ffff027224 */ /* 0x000fe200078e0000 */
[----:B------:R-:W-:-:S07]  /*01a0*/  MOV R4, 0x1c0 ;  /* 0x000001c000047802 */ /* 0x000fce0000000f00 */
[----:B------:R-:W-:Y:S05]  /*01b0*/  CALL.REL.NOINC `($__internal_3_$__cuda_sm3x_div_rn_noftz_f32_slowpath) ;  /* 0x00000020003c7944 */ /* 0x000fea0003c00000 */
.L_x_70:
[----:B------:R-:W-:Y:S05]  /*01c0*/  BSYNC.RECONVERGENT B0 ;  /* 0x0000000000007941 */ /* 0x000fea0003800200 */
.L_x_69:
[----:B------:R-:W0:Y:S01]  /*01d0*/  LDCU.64 UR4, c[0x0][0x390] ;  /* 0x00007200ff0477ac */ /* 0x000e220008000a00 */
[----:B------:R-:W-:Y:S01]  /*01e0*/  HFMA2 R5, -RZ, RZ, 1.75, 0 ;  /* 0x3f000000ff057431 */ /* 0x000fe200000001ff */
[----:B------:R-:W1:Y:S01]  /*01f0*/  LDCU.64 UR6, c[0x0][0x358] ;  /* 0x00006b00ff0677ac */ /* 0x000e620008000a00 */
[----:B0-----:R-:W-:Y:S01]  /*0200*/  UISETP.GE.AND UP0, UPT, UR5, 0x1, UPT ;  /* 0x000000010500788c */ /* 0x001fe2000bf06270 */
[----:B------:R-:W-:-:S08]  /*0210*/  FMUL R0, R2, UR4 ;  /* 0x0000000402007c20 */ /* 0x000fd00008400000 */
[----:B-1----:R-:W-:Y:S05]  /*0220*/  BRA.U !UP0, `(.L_x_71) ;  /* 0x0000002108087547 */ /* 0x002fea000b800000 */
[----:B------:R-:W0:Y:S01]  /*0230*/  LDCU UR4, c[0x0][0x388] ;  /* 0x00007100ff0477ac */ /* 0x000e220008000800 */
[----:B------:R-:W-:Y:S01]  /*0240*/  I2FP.F32.S32 R2, R27 ;  /* 0x0000001b00027245 */ /* 0x000fe20000201400 */
[----:B------:R-:W-:Y:S01]  /*0250*/  BSSY.RECONVERGENT B0, `(.L_x_72) ;  /* 0x000000e000007945 */ /* 0x000fe20003800200 */
[----:B0-----:R-:W-:Y:S01]  /*0260*/  I2FP.F32.S32 R3, UR4 ;  /* 0x0000000400037c45 */ /* 0x001fe20008201400 */
[----:B------:R-:W-:-:S03]  /*0270*/  UIADD3 UR4, UPT, UPT, -UR5, URZ, URZ ;  /* 0x000000ff05047290 */ /* 0x000fc6000fffe1ff */
        /* <DEDUP_REMOVED lines=9> */
[----:B------:R-:W-:Y:S05]  /*0310*/  CALL.REL.NOINC `($__internal_3_$__cuda_sm3x_div_rn_noftz_f32_slowpath) ;  /* 0x0000001c00e47944 */ /* 0x000fea0003c00000 */
[----:B------:R-:W-:-:S07]  /*0320*/  IMAD.MOV.U32 R4, RZ, RZ, R2 ;  /* 0x000000ffff047224 */ /* 0x000fce00078e0002 */
.L_x_73:
[----:B------:R-:W-:Y:S05]  /*0330*/  BSYNC.RECONVERGENT B0 ;  /* 0x0000000000007941 */ /* 0x000fea0003800200 */
.L_x_72:
[----:B------:R-:W0:Y:S01]  /*0340*/  LDCU UR5, c[0x0][0x390] ;  /* 0x00007200ff0577ac */ /* 0x000e220008000800 */
[----:B------:R-:W-:Y:S01]  /*0350*/  IMAD.MOV.U32 R25, RZ, RZ, RZ ;  /* 0x000000ffff197224 */ /* 0x000fe200078e00ff */
[----:B------:R-:W-:Y:S01]  /*0360*/  MOV R24, 0x3f800000 ;  /* 0x3f80000000187802 */ /* 0x000fe20000000f00 */
[----:B------:R-:W-:Y:S02]  /*0370*/  IMAD.MOV.U32 R2, RZ, RZ, 0x3f800000 ;  /* 0x3f800000ff027424 */ /* 0x000fe400078e00ff */
[----:B0-----:R-:W-:-:S07]  /*0380*/  FMUL R3, R4, UR5 ;  /* 0x0000000504037c20 */ /* 0x001fce0008400000 */
.L_x_74:
[----:B------:R-:W-:Y:S01]  /*0390*/  HFMA2 R15, -RZ, RZ, 0, 8.94069671630859375e-07 ;  /* 0x0000000fff0f7431 */ /* 0x000fe200000001ff */
[----:B------:R-:W-:Y:S01]  /*03a0*/  MOV R12, 0xc ;  /* 0x0000000c000c7802 */ /* 0x000fe20000000f00 */
[----:B------:R-:W-:Y:S02]  /*03b0*/  HFMA2 R9, -RZ, RZ, 0, 5.36441802978515625e-07 ;  /* 0x00000009ff097431 */ /* 0x000fe400000001ff */
[----:B------:R-:W-:Y:S01]  /*03c0*/  IMAD.MOV.U32 R13, RZ, RZ, 0xd ;  /* 0x0000000dff0d7424 */ /* 0x000fe200078e00ff */
[----:B------:R-:W-:Y:S01]  /*03d0*/  MOV R6, 0x6 ;  /* 0x0000000600067802 */ /* 0x000fe20000000f00 */
[----:B------:R-:W-:Y:S02]  /*03e0*/  IMAD.MOV.U32 R14, RZ, RZ, 0xe ;  /* 0x0000000eff0e7424 */ /* 0x000fe400078e00ff */
[----:B------:R-:W-:Y:S02]  /*03f0*/  HFMA2 R22, -RZ, RZ, 0, 1.1920928955078125e-07 ;  /* 0x00000002ff167431 */ /* 0x000fe400000001ff */
[----:B------:R-:W-:-:S02]  /*0400*/  IMAD.MOV.U32 R4, RZ, RZ, 0x4 ;  /* 0x00000004ff047424 */ /* 0x000fc400078e00ff */
[----:B------:R-:W-:Y:S02]  /*0410*/  HFMA2 R19, -RZ, RZ, 0, 1.78813934326171875e-07 ;  /* 0x00000003ff137431 */ /* 0x000fe400000001ff */
[----:B------:R-:W-:Y:S01]  /*0420*/  IMAD.MOV.U32 R5, RZ, RZ, 0x5 ;  /* 0x00000005ff057424 */ /* 0x000fe200078e00ff */
[----:B------:R-:W-:Y:S01]  /*0430*/  STL.128 [R1+0x30], R12 ;  /* 0x0000300c01007387 */ /* 0x000fe20000100c00 */
[----:B------:R-:W-:Y:S01]  /*0440*/  IMAD.MOV.U32 R7, RZ, RZ, 0x7 ;  /* 0x00000007ff077424 */ /* 0x000fe200078e00ff */
[----:B------:R-:W-:Y:S01]  /*0450*/  MOV R16, RZ ;  /* 0x000000ff00107202 */ /* 0x000fe20000000f00 */
[----:B------:R-:W-:Y:S01]  /*0460*/  IMAD.MOV.U32 R8, RZ, RZ, 0x8 ;  /* 0x00000008ff087424 */ /* 0x000fe200078e00ff */
[----:B------:R0:W-:Y:S01]  /*0470*/  STL.128 [R1+0x430], R12 ;  /* 0x0004300c01007387 */ /* 0x0001e20000100c00 */
[----:B------:R-:W-:Y:S02]  /*0480*/  IMAD.MOV.U32 R10, RZ, RZ, 0xa ;  /* 0x0000000aff0a7424 */ /* 0x000fe400078e00ff */
[----:B------:R-:W-:Y:S01]  /*0490*/  FMUL R28, R3, R24 ;  /* 0x00000018031c7220 */ /* 0x000fe20000400000 */
[----:B------:R-:W-:Y:S01]  /*04a0*/  IMAD.MOV.U32 R11, RZ, RZ, 0xb ;  /* 0x0000000bff0b7424 */ /* 0x000fe200078e00ff */
[----:B------:R-:W-:Y:S01]  /*04b0*/  STL.128 [R1+0x10], R4 ;  /* 0x0000100401007387 */ /* 0x000fe20000100c00 */
[----:B------:R-:W-:Y:S01]  /*04c0*/  IMAD.MOV.U32 R21, RZ, RZ, 0x1 ;  /* 0x00000001ff157424 */ /* 0x000fe200078e00ff */
[----:B------:R-:W1:Y:S01]  /*04d0*/  F2I.FLOOR.NTZ R29, R28 ;  /* 0x0000001c001d7305 */ /* 0x000e620000207100 */
[----:B------:R-:W-:Y:S01]  /*04e0*/  IMAD.MOV.U32 R23, RZ, RZ, 0x3 ;  /* 0x00000003ff177424 */ /* 0x000fe200078e00ff */
[----:B------:R2:W-:Y:S01]  /*04f0*/  STL.128 [R1+0x410], R4 ;  /* 0x0004100401007387 */ /* 0x0005e20000100c00 */
[----:B------:R-:W-:-:S02]  /*0500*/  IMAD.MOV.U32 R20, RZ, RZ, RZ ;  /* 0x000000ffff147224 */ /* 0x000fc400078e00ff */
[----:B------:R-:W-:Y:S01]  /*0510*/  IMAD.MOV.U32 R17, RZ, RZ, 0x1 ;  /* 0x00000001ff117424 */ /* 0x000fe200078e00ff */
[----:B------:R-:W-:Y:S01]  /*0520*/  STL.128 [R1+0x20], R8 ;  /* 0x0000200801007387 */ /* 0x000fe20000100c00 */
[----:B------:R-:W-:Y:S02]  /*0530*/  IMAD.MOV.U32 R18, RZ, RZ, 0x2 ;  /* 0x00000002ff127424 */ /* 0x000fe400078e00ff */
[----:B0-----:R-:W-:Y:S01]  /*0540*/  HFMA2 R13, -RZ, RZ, 0, 1.966953277587890625e-06 ;  /* 0x00000021ff0d7431 */ /* 0x001fe200000001ff */
[----:B------:R0:W-:Y:S01]  /*0550*/  STL.128 [R1+0x420], R8 ;  /* 0x0004200801007387 */ /* 0x0001e20000100c00 */
[----:B------:R-:W-:Y:S02]  /*0560*/  IMAD.MOV.U32 R12, RZ, RZ, 0x20 ;  /* 0x00000020ff0c7424 */ /* 0x000fe400078e00ff */
[----:B------:R-:W-:Y:S01]  /*0570*/  IMAD.MOV.U32 R14, RZ, RZ, 0x22 ;  /* 0x00000022ff0e7424 */ /* 0x000fe200078e00ff */
[----:B------:R3:W-:Y:S01]  /*0580*/  STL.128 [R1], R20 ;  /* 0x0000001401007387 */ /* 0x0007e20000100c00 */
[----:B------:R-:W-:Y:S01]  /*0590*/  IMAD.MOV.U32 R15, RZ, RZ, 0x23 ;  /* 0x00000023ff0f7424 */ /* 0x000fe200078e00ff */
[----:B-1----:R-:W-:Y:S01]  /*05a0*/  SHF.L.U32 R29, R29, 0x2, RZ ;  /* 0x000000021d1d7819 */ /* 0x002fe200000006ff */
[----:B--2---:R-:W-:Y:S01]  /*05b0*/  HFMA2 R7, -RZ, RZ, 0, 1.609325408935546875e-06 ;  /* 0x0000001bff077431 */ /* 0x004fe200000001ff */
[----:B------:R-:W-:Y:S01]  /*05c0*/  MOV R4, 0x18 ;  /* 0x0000001800047802 */ /* 0x000fe20000000f00 */
[----:B------:R-:W-:Y:S01]  /*05d0*/  IMAD.MOV.U32 R5, RZ, RZ, 0x19 ;  /* 0x00000019ff057424 */ /* 0x000fe200078e00ff */
[----:B------:R-:W-:Y:S01]  /*05e0*/  STL.128 [R1+0x80], R12 ;  /* 0x0000800c01007387 */ /* 0x000fe20000100c00 */
[----:B------:R-:W-:-:S03]  /*05f0*/  IMAD.MOV.U32 R6, RZ, RZ, 0x1a ;  /* 0x0000001aff067424 */ /* 0x000fc600078e00ff */
[----:B------:R1:W-:Y:S01]  /*0600*/  STL.128 [R1+0x480], R12 ;  /* 0x0004800c01007387 */ /* 0x0003e20000100c00 */
[----:B0-----:R-:W-:Y:S01]  /*0610*/  IMAD.MOV.U32 R8, RZ, RZ, 0x1c ;  /* 0x0000001cff087424 */ /* 0x001fe200078e00ff */
[----:B------:R-:W-:Y:S01]  /*0620*/  MOV R10, 0x1e ;  /* 0x0000001e000a7802 */ /* 0x000fe20000000f00 */
[----:B------:R-:W-:Y:S01]  /*0630*/  IMAD.MOV.U32 R9, RZ, RZ, 0x1d ;  /* 0x0000001dff097424 */ /* 0x000fe200078e00ff */
[----:B------:R-:W-:Y:S01]  /*0640*/  STL.128 [R1+0x60], R4 ;  /* 0x0000600401007387 */ /* 0x000fe20000100c00 */
[----:B------:R-:W-:Y:S02]  /*0650*/  IMAD.MOV.U32 R11, RZ, RZ, 0x1f ;  /* 0x0000001fff0b7424 */ /* 0x000fe400078e00ff */
[----:B---3--:R-:W-:Y:S02]  /*0660*/  HFMA2 R21, -RZ, RZ, 0, 1.251697540283203125e-06 ;  /* 0x00000015ff157431 */ /* 0x008fe400000001ff */
[----:B------:R-:W-:Y:S01]  /*0670*/  IMAD.MOV.U32 R20, RZ, RZ, 0x14 ;  /* 0x00000014ff147424 */ /* 0x000fe200078e00ff */
[----:B------:R0:W-:Y:S01]  /*0680*/  STL.128 [R1+0x460], R4 ;  /* 0x0004600401007387 */ /* 0x0001e20000100c00 */
[----:B------:R-:W-:-:S02]  /*0690*/  IMAD.MOV.U32 R22, RZ, RZ, 0x16 ;  /* 0x00000016ff167424 */ /* 0x000fc400078e00ff */
[----:B------:R-:W-:Y:S01]  /*06a0*/  IMAD.MOV.U32 R23, RZ, RZ, 0x17 ;  /* 0x00000017ff177424 */ /* 0x000fe200078e00ff */
[----:B------:R-:W-:Y:S01]  /*06b0*/  STL.128 [R1+0x70], R8 ;  /* 0x0000700801007387 */ /* 0x000fe20000100c00 */
[----:B-1----:R-:W-:-:S03]  /*06c0*/  IMAD.MOV.U32 R12, RZ, RZ, 0x34 ;  /* 0x00000034ff0c7424 */ /* 0x002fc600078e00ff */
[----:B------:R1:W-:Y:S01]  /*06d0*/  STL.128 [R1+0x470], R8 ;  /* 0x0004700801007387 */ /* 0x0003e20000100c00 */
[----:B------:R-:W-:Y:S01]  /*06e0*/  IMAD.MOV.U32 R13, RZ, RZ, 0x35 ;  /* 0x00000035ff0d7424 */ /* 0x000fe200078e00ff */
[----:B------:R-:W-:Y:S01]  /*06f0*/  MOV R14, 0x36 ;  /* 0x00000036000e7802 */ /* 0x000fe20000000f00 */
[----:B------:R-:W-:Y:S01]  /*0700*/  IMAD.MOV.U32 R15, RZ, RZ, 0x37 ;  /* 0x00000037ff0f7424 */ /* 0x000fe200078e00ff */
[----:B------:R2:W-:Y:S01]  /*0710*/  STL.128 [R1+0x400], R16 ;  /* 0x0004001001007387 */ /* 0x0005e20000100c00 */
[----:B0-----:R-:W-:Y:S01]  /*0720*/  IMAD.MOV.U32 R4, RZ, RZ, 0x28 ;  /* 0x00000028ff047424 */ /* 0x001fe200078e00ff */
[----:B------:R-:W-:Y:S01]  /*0730*/  MOV R6, 0x2a ;  /* 0x0000002a00067802 */ /* 0x000fe20000000f00 */
[----:B------:R-:W-:Y:S01]  /*0740*/  IMAD.MOV.U32 R5, RZ, RZ, 0x29 ;  /* 0x00000029ff057424 */ /* 0x000fe200078e00ff */
[----:B------:R-:W-:Y:S01]  /*0750*/  STL.128 [R1+0xd0], R12 ;  /* 0x0000d00c01007387 */ /* 0x000fe20000100c00 */
[----:B------:R-:W-:-:S03]  /*0760*/  IMAD.MOV.U32 R7, RZ, RZ, 0x2b ;  /* 0x0000002bff077424 */ /* 0x000fc600078e00ff */
[----:B------:R0:W-:Y:S01]  /*0770*/  STL.128 [R1+0x4d0], R12 ;  /* 0x0004d00c01007387 */ /* 0x0001e20000100c00 */
[----:B-1----:R-:W-:Y:S01]  /*0780*/  HFMA2 R11, -RZ, RZ, 0, 3.039836883544921875e-06 ;  /* 0x00000033ff0b7431 */ /* 0x002fe200000001ff */
[----:B------:R-:W-:Y:S01]  /*0790*/  MOV R8, 0x30 ;  /* 0x0000003000087802 */ /* 0x000fe20000000f00 */
[----:B------:R-:W-:Y:S01]  /*07a0*/  IMAD.MOV.U32 R9, RZ, RZ, 0x31 ;  /* 0x00000031ff097424 */ /* 0x000fe200078e00ff */
[----:B------:R-:W-:Y:S01]  /*07b0*/  STL.128 [R1+0xa0], R4 ;  /* 0x0000a00401007387 */ /* 0x000fe20000100c00 */
[----:B------:R-:W-:Y:S01]  /*07c0*/  IMAD.MOV.U32 R10, RZ, RZ, 0x32 ;  /* 0x00000032ff0a7424 */ /* 0x000fe200078e00ff */
[----:B--2---:R-:W-:Y:S01]  /*07d0*/  MOV R18, 0x12 ;  /* 0x0000001200127802 */ /* 0x004fe20000000f00 */
[----:B------:R-:W-:Y:S01]  /*07e0*/  IMAD.MOV.U32 R16, RZ, RZ, 0x10 ;  /* 0x00000010ff107424 */ /* 0x000fe200078e00ff */
[----:B------:R1:W-:Y:S01]  /*07f0*/  STL.128 [R1+0x4a0], R4 ;  /* 0x0004a00401007387 */ /* 0x0003e20000100c00 */
[----:B------:R-:W-:Y:S02]  /*0800*/  IMAD.MOV.U32 R17, RZ, RZ, 0x11 ;  /* 0x00000011ff117424 */ /* 0x000fe400078e00ff */
[----:B------:R-:W-:Y:S01]  /*0810*/  IMAD.MOV.U32 R19, RZ, RZ, 0x13 ;  /* 0x00000013ff137424 */ /* 0x000fe200078e00ff */
[----:B------:R-:W-:Y:S01]  /*0820*/  STL.128 [R1+0xc0], R8 ;  /* 0x0000c00801007387 */ /* 0x000fe20000100c00 */
[----:B0-----:R-:W-:-:S03]  /*0830*/  HFMA2 R15, -RZ, RZ, 0, 4.470348358154296875e-06 ;  /* 0x0000004bff0f7431 */ /* 0x001fc600000001ff */
[----:B------:R0:W-:Y:S01]  /*0840*/  STL.128 [R1+0x4c0], R8 ;  /* 0x0004c00801007387 */ /* 0x0001e20000100c00 */
[----:B------:R-:W-:Y:S01]  /*0850*/  MOV R12, 0x48 ;  /* 0x00000048000c7802 */ /* 0x000fe20000000f00 */
[----:B------:R-:W-:Y:S02]  /*0860*/  IMAD.MOV.U32 R13, RZ, RZ, 0x49 ;  /* 0x00000049ff0d7424 */ /* 0x000fe400078e00ff */
[----:B------:R-:W-:Y:S01]  /*0870*/  IMAD.MOV.U32 R14, RZ, RZ, 0x4a ;  /* 0x0000004aff0e7424 */ /* 0x000fe200078e00ff */
[----:B------:R-:W-:Y:S01]  /*0880*/  STL.128 [R1+0x50], R20 ;  /* 0x0000501401007387 */ /* 0x000fe20000100c00 */
[----:B-1----:R-:W-:Y:S01]  /*0890*/  HFMA2 R7, -RZ, RZ, 0, 3.755092620849609375e-06 ;  /* 0x0000003fff077431 */ /* 0x002fe200000001ff */
[----:B------:R-:W-:Y:S02]  /*08a0*/  MOV R4, 0x3c ;  /* 0x0000003c00047802 */ /* 0x000fe40000000f00 */
[----:B------:R1:W-:Y:S01]  /*08b0*/  STL.128 [R1+0x450], R20 ;  /* 0x0004501401007387 */ /* 0x0003e20000100c00 */
[----:B------:R-:W-:-:S02]  /*08c0*/  IMAD.MOV.U32 R5, RZ, RZ, 0x3d ;  /* 0x0000003dff057424 */ /* 0x000fc400078e00ff */
[----:B------:R-:W-:Y:S01]  /*08d0*/  IMAD.MOV.U32 R6, RZ, RZ, 0x3e ;  /* 0x0000003eff067424 */ /* 0x000fe200078e00ff */
[----:B------:R-:W-:Y:S01]  /*08e0*/  STL.128 [R1+0x40], R16 ;  /* 0x0000401001007387 */ /* 0x000fe20000100c00 */
[----:B0-----:R-:W-:Y:S01]  /*08f0*/  IMAD.MOV.U32 R8, RZ, RZ, 0x40 ;  /* 0x00000040ff087424 */ /* 0x001fe200078e00ff */
[----:B------:R-:W-:Y:S01]  /*0900*/  MOV R10, 0x42 ;  /* 0x00000042000a7802 */ /* 0x000fe20000000f00 */
[----:B------:R-:W-:Y:S01]  /*0910*/  IMAD.MOV.U32 R9, RZ, RZ, 0x41 ;  /* 0x00000041ff097424 */ /* 0x000fe200078e00ff */
[----:B------:R0:W-:Y:S01]  /*0920*/  STL.128 [R1+0x440], R16 ;  /* 0x0004401001007387 */ /* 0x0001e20000100c00 */
[----:B------:R-:W-:-:S03]  /*0930*/  IMAD.MOV.U32 R11, RZ, RZ, 0x43 ;  /* 0x00000043ff0b7424 */ /* 0x000fc600078e00ff */
[----:B------:R-:W-:Y:S01]  /*0940*/  STL.128 [R1+0x120], R12 ;  /* 0x0001200c01007387 */ /* 0x000fe20000100c00 */
[----:B-1----:R-:W-:Y:S02]  /*0950*/  HFMA2 R21, -RZ, RZ, 0, 2.682209014892578125e-06 ;  /* 0x0000002dff157431 */ /* 0x002fe400000001ff */
[----:B------:R-:W-:Y:S01]  /*0960*/  IMAD.MOV.U32 R20, RZ, RZ, 0x2c ;  /* 0x0000002cff147424 */ /* 0x000fe200078e00ff */
[----:B------:R-:W-:Y:S01]  /*0970*/  STL.128 [R1+0x100], R8 ;  /* 0x0001000801007387 */ /* 0x000fe20000100c00 */
[----:B------:R-:W-:Y:S02]  /*0980*/  IMAD.MOV.U32 R22, RZ, RZ, 0x2e ;  /* 0x0000002eff167424 */ /* 0x000fe400078e00ff */
[----:B------:R-:W-:Y:S01]  /*0990*/  IMAD.MOV.U32 R23, RZ, RZ, 0x2f ;  /* 0x0000002fff177424 */ /* 0x000fe200078e00ff */
[----:B------:R1:W-:Y:S01]  /*09a0*/  STL.128 [R1+0x500], R8 ;  /* 0x0005000801007387 */ /* 0x0003e20000100c00 */
[----:B0-----:R-:W-:-:S03]  /*09b0*/  HFMA2 R19, -RZ, RZ, 0, 2.324581146240234375e-06 ;  /* 0x00000027ff137431 */ /* 0x001fc600000001ff */
[----:B------:R0:W-:Y:S01]  /*09c0*/  STL.128 [R1+0x520], R12 ;  /* 0x0005200c01007387 */ /* 0x0001e20000100c00 */
[----:B------:R-:W-:Y:S01]  /*09d0*/  MOV R16, 0x24 ;  /* 0x0000002400107802 */ /* 0x000fe20000000f00 */
[----:B------:R-:W-:Y:S02]  /*09e0*/  IMAD.MOV.U32 R17, RZ, RZ, 0x25 ;  /* 0x00000025ff117424 */ /* 0x000fe400078e00ff */
[----:B------:R-:W-:Y:S01]  /*09f0*/  IMAD.MOV.U32 R18, RZ, RZ, 0x26 ;  /* 0x00000026ff127424 */ /* 0x000fe200078e00ff */
[----:B------:R-:W-:Y:S04]  /*0a00*/  STL.128 [R1+0xf0], R4 ;  /* 0x0000f00401007387 */ /* 0x000fe80000100c00 */
[----:B------:R2:W-:Y:S01]  /*0a10*/  STL.128 [R1+0x4f0], R4 ;  /* 0x0004f00401007387 */ /* 0x0005e20000100c00 */
[----:B-1----:R-:W-:Y:S01]  /*0a20*/  HFMA2 R11, -RZ, RZ, 0, 5.185604095458984375e-06 ;  /* 0x00000057ff0b7431 */ /* 0x002fe200000001ff */
[----:B------:R-:W-:Y:S01]  /*0a30*/  MOV R8, 0x54 ;  /* 0x0000005400087802 */ /* 0x000fe20000000f00 */
[----:B------:R-:W-:Y:S01]  /*0a40*/  IMAD.MOV.U32 R9, RZ, RZ, 0x55 ;  /* 0x00000055ff097424 */ /* 0x000fe200078e00ff */
[----:B------:R-:W-:Y:S01]  /*0a50*/  STL.128 [R1+0xb0], R20 ;  /* 0x0000b01401007387 */ /* 0x000fe20000100c00 */
[----:B------:R-:W-:Y:S01]  /*0a60*/  IMAD.MOV.U32 R10, RZ, RZ, 0x56 ;  /* 0x00000056ff0a7424 */ /* 0x000fe200078e00ff */
[----:B0-----:R-:W-:Y:S01]  /*0a70*/  MOV R14, 0x5a ;  /* 0x0000005a000e7802 */ /* 0x001fe20000000f00 */
[----:B------:R-:W-:Y:S01]  /*0a80*/  IMAD.MOV.U32 R12, RZ, RZ, 0x58 ;  /* 0x00000058ff0c7424 */ /* 0x000fe200078e00ff */
[----:B------:R0:W-:Y:S01]  /*0a90*/  STL.128 [R1+0x4b0], R20 ;  /* 0x0004b01401007387 */ /* 0x0001e20000100c00 */
[----:B------:R-:W-:-:S02]  /*0aa0*/  IMAD.MOV.U32 R13, RZ, RZ, 0x59 ;  /* 0x00000059ff0d7424 */ /* 0x000fc400078e00ff */
[----:B------:R-:W-:Y:S01]  /*0ab0*/  IMAD.MOV.U32 R15, RZ, RZ, 0x5b ;  /* 0x0000005bff0f7424 */ /* 0x000fe200078e00ff */
[----:B------:R-:W-:Y:S01]  /*0ac0*/  STL.128 [R1+0x90], R16 ;  /* 0x0000901001007387 */ /* 0x000fe20000100c00 */
[----:B--2---:R-:W-:Y:S01]  /*0ad0*/  IMAD.MOV.U32 R4, RZ, RZ, 0x4c ;  /* 0x0000004cff047424 */ /* 0x004fe200078e00ff */
[----:B------:R-:W-:Y:S01]  /*0ae0*/  MOV R6, 0x4e ;  /* 0x0000004e00067802 */ /* 0x000fe20000000f00 */
[----:B------:R-:W-:Y:S01]  /*0af0*/  IMAD.MOV.U32 R5, RZ, RZ, 0x4d ;  /* 0x0000004dff057424 */ /* 0x000fe200078e00ff */
[----:B------:R1:W-:Y:S01]  /*0b00*/  STL.128 [R1+0x490], R16 ;  /* 0x0004901001007387 */ /* 0x0003e20000100c00 */
[----:B------:R-:W-:-:S03]  /*0b10*/  IMAD.MOV.U32 R7, RZ, RZ, 0x4f ;  /* 0x0000004fff077424 */ /* 0x000fc600078e00ff */
[----:B------:R-:W-:Y:S01]  /*0b20*/  STL.128 [R1+0x160], R12 ;  /* 0x0001600c01007387 */ /* 0x000fe20000100c00 */
[----:B0-----:R-:W-:Y:S02]  /*0b30*/  HFMA2 R21, -RZ, RZ, 0, 4.112720489501953125e-06 ;  /* 0x00000045ff157431 */ /* 0x001fe400000001ff */
[----:B------:R-:W-:Y:S01]  /*0b40*/  IMAD.MOV.U32 R20, RZ, RZ, 0x44 ;  /* 0x00000044ff147424 */ /* 0x000fe200078e00ff */
[----:B------:R0:W-:Y:S01]  /*0b50*/  STL.128 [R1+0x560], R12 ;  /* 0x0005600c01007387 */ /* 0x0001e20000100c00 */
[----:B------:R-:W-:Y:S02]  /*0b60*/  IMAD.MOV.U32 R22, RZ, RZ, 0x46 ;  /* 0x00000046ff167424 */ /* 0x000fe400078e00ff */
[----:B------:R-:W-:Y:S01]  /*0b70*/  IMAD.MOV.U32 R23, RZ, RZ, 0x47 ;  /* 0x00000047ff177424 */ /* 0x000fe200078e00ff */
[----:B------:R-:W-:Y:S01]  /*0b80*/  STL.128 [R1+0x130], R4 ;  /* 0x0001300401007387 */ /* 0x000fe20000100c00 */
[----:B-1----:R-:W-:-:S03]  /*0b90*/  HFMA2 R17, -RZ, RZ, 0, 3.397464752197265625e-06 ;  /* 0x00000039ff117431 */ /* 0x002fc600000001ff */
[----:B------:R1:W-:Y:S01]  /*0ba0*/  STL.128 [R1+0x530], R4 ;  /* 0x0005300401007387 */ /* 0x0003e20000100c00 */
[----:B------:R-:W-:Y:S02]  /*0bb0*/  IMAD.MOV.U32 R16, RZ, RZ, 0x38 ;  /* 0x00000038ff107424 */ /* 0x000fe400078e00ff */
[----:B------:R-:W-:Y:S01]  /*0bc0*/  IMAD.MOV.U32 R18, RZ, RZ, 0x3a ;  /* 0x0000003aff127424 */ /* 0x000fe200078e00ff */
[----:B------:R-:W-:Y:S01]  /*0bd0*/  STL.128 [R1+0x150], R8 ;  /* 0x0001500801007387 */ /* 0x000fe20000100c00 */
[----:B------:R-:W-:Y:S02]  /*0be0*/  IMAD.MOV.U32 R19, RZ, RZ, 0x3b ;  /* 0x0000003bff137424 */ /* 0x000fe400078e00ff */
[----:B0-----:R-:W-:Y:S01]  /*0bf0*/  HFMA2 R15, -RZ, RZ, 0, 6.616115570068359375e-06 ;  /* 0x0000006fff0f7431 */ /* 0x001fe200000001ff */
[----:B------:R0:W-:Y:S01]  /*0c00*/  STL.128 [R1+0x550], R8 ;  /* 0x0005500801007387 */ /* 0x0001e20000100c00 */
[----:B------:R-:W-:Y:S01]  /*0c10*/  MOV R12, 0x6c ;  /* 0x0000006c000c7802 */ /* 0x000fe20000000f00 */
[----:B------:R-:W-:-:S02]  /*0c20*/  IMAD.MOV.U32 R13, RZ, RZ, 0x6d ;  /* 0x0000006dff0d7424 */ /* 0x000fc400078e00ff */
[----:B------:R-:W-:Y:S01]  /*0c30*/  IMAD.MOV.U32 R14, RZ, RZ, 0x6e ;  /* 0x0000006eff0e7424 */ /* 0x000fe200078e00ff */
[----:B------:R-:W-:Y:S01]  /*0c40*/  STL.128 [R1+0x110], R20 ;  /* 0x0001101401007387 */ /* 0x000fe20000100c00 */
[----:B-1----:R-:W-:Y:S01]  /*0c50*/  HFMA2 R7, -RZ, RZ, 0, 5.900859832763671875e-06 ;  /* 0x00000063ff077431 */ /* 0x002fe200000001ff */
[----:B------:R-:W-:Y:S01]  /*0c60*/  MOV R4, 0x60 ;  /* 0x0000006000047802 */ /* 0x000fe20000000f00 */
[----:B------:R-:W-:Y:S01]  /*0c70*/  IMAD.MOV.U32 R5, RZ, RZ, 0x61 ;  /* 0x00000061ff057424 */ /* 0x000fe200078e00ff */
[----:B------:R1:W-:Y:S01]  /*0c80*/  STL.128 [R1+0x510], R20 ;  /* 0x0005101401007387 */ /* 0x0003e20000100c00 */
[----:B------:R-:W-:-:S03]  /*0c90*/  IMAD.MOV.U32 R6, RZ, RZ, 0x62 ;  /* 0x00000062ff067424 */ /* 0x000fc600078e00ff */
[----:B------:R-:W-:Y:S01]  /*0ca0*/  STL.128 [R1+0xe0], R16 ;  /* 0x0000e01001007387 */ /* 0x000fe20000100c00 */
[----:B0-----:R-:W-:Y:S01]  /*0cb0*/  IMAD.MOV.U32 R8, RZ, RZ, 0x64 ;  /* 0x00000064ff087424 */ /* 0x001fe200078e00ff */
[----:B------:R-:W-:Y:S01]  /*0cc0*/  MOV R10, 0x66 ;  /* 0x00000066000a7802 */ /* 0x000fe20000000f00 */
[----:B------:R-:W-:Y:S01]  /*0cd0*/  IMAD.MOV.U32 R9, RZ, RZ, 0x65 ;  /* 0x00000065ff097424 */ /* 0x000fe200078e00ff */
[----:B------:R0:W-:Y:S01]  /*0ce0*/  STL.128 [R1+0x4e0], R16 ;  /* 0x0004e01001007387 */ /* 0x0001e20000100c00 */
[----:B------:R-:W-:-:S03]  /*0cf0*/  IMAD.MOV.U32 R11, RZ, RZ, 0x67 ;  /* 0x00000067ff0b7424 */ /* 0x000fc600078e00ff */
[----:B------:R-:W-:Y:S01]  /*0d00*/  STL.128 [R1+0x1b0], R12 ;  /* 0x0001b00c01007387 */ /* 0x000fe20000100c00 */
[----:B-1----:R-:W-:-:S03]  /*0d10*/  HFMA2 R21, -RZ, RZ, 0, 5.543231964111328125e-06 ;  /* 0x0000005dff157431 */ /* 0x002fc600000001ff */
[----:B------:R-:W-:Y:S01]  /*0d20*/  STL.128 [R1+0x190], R8 ;  /* 0x0001900801007387 */ /* 0x000fe20000100c00 */
[----:B------:R-:W-:Y:S02]  /*0d30*/  IMAD.MOV.U32 R20, RZ, RZ, 0x5c ;  /* 0x0000005cff147424 */ /* 0x000fe400078e00ff */
[----:B------:R-:W-:Y:S01]  /*0d40*/  IMAD.MOV.U32 R22, RZ, RZ, 0x5e ;  /* 0x0000005eff167424 */ /* 0x000fe200078e00ff */
[----:B------:R1:W-:Y:S01]  /*0d50*/  STL.128 [R1+0x590], R8 ;  /* 0x0005900801007387 */ /* 0x0003e20000100c00 */
[----:B------:R-:W-:Y:S02]  /*0d60*/  IMAD.MOV.U32 R23, RZ, RZ, 0x5f ;  /* 0x0000005fff177424 */ /* 0x000fe400078e00ff */
[----:B0-----:R-:W-:Y:S01]  /*0d70*/  HFMA2 R17, -RZ, RZ, 0, 4.827976226806640625e-06 ;  /* 0x00000051ff117431 */ /* 0x001fe200000001ff */
[----:B------:R0:W-:Y:S01]  /*0d80*/  STL.128 [R1+0x5b0], R12 ;  /* 0x0005b00c01007387 */ /* 0x0001e20000100c00 */
[----:B------:R-:W-:Y:S02]  /*0d90*/  IMAD.MOV.U32 R16, RZ, RZ, 0x50 ;  /* 0x00000050ff107424 */ /* 0x000fe400078e00ff */
[----:B------:R-:W-:Y:S01]  /*0da0*/  IMAD.MOV.U32 R18, RZ, RZ, 0x52 ;  /* 0x00000052ff127424 */ /* 0x000fe200078e00ff */
[----:B------:R-:W-:Y:S01]  /*0db0*/  STL.128 [R1+0x180], R4 ;  /* 0x0001800401007387 */ /* 0x000fe20000100c00 */
[----:B------:R-:W-:-:S03]  /*0dc0*/  IMAD.MOV.U32 R19, RZ, RZ, 0x53 ;  /* 0x00000053ff137424 */ /* 0x000fc600078e00ff */
[----:B------:R2:W-:Y:S01]  /*0dd0*/  STL.128 [R1+0x580], R4 ;  /* 0x0005800401007387 */ /* 0x0005e20000100c00 */
[----:B-1----:R-:W-:Y:S01]  /*0de0*/  HFMA2 R10, -RZ, RZ, 0, 7.27176666259765625e-06 ;  /* 0x0000007aff0a7431 */ /* 0x002fe200000001ff */
[----:B------:R-:W-:Y:S01]  /*0df0*/  MOV R8, 0x78 ;  /* 0x0000007800087802 */ /* 0x000fe20000000f00 */
[----:B------:R-:W-:Y:S01]  /*0e00*/  IMAD.MOV.U32 R9, RZ, RZ, 0x79 ;  /* 0x00000079ff097424 */ /* 0x000fe200078e00ff */
[----:B------:R-:W-:Y:S01]  /*0e10*/  STL.128 [R1+0x170], R20 ;  /* 0x0001701401007387 */ /* 0x000fe20000100c00 */
[----:B0-----:R-:W-:Y:S02]  /*0e20*/  HFMA2 R14, -RZ, RZ, 0, 7.51018524169921875e-06 ;  /* 0x0000007eff0e7431 */ /* 0x001fe400000001ff */
[----:B------:R-:W-:Y:S01]  /*0e30*/  IMAD.MOV.U32 R11, RZ, RZ, 0x7b ;  /* 0x0000007bff0b7424 */ /* 0x000fe200078e00ff */
[----:B------:R-:W-:Y:S01]  /*0e40*/  MOV R12, 0x7c ;  /* 0x0000007c000c7802 */ /* 0x000fe20000000f00 */
[----:B------:R-:W-:Y:S01]  /*0e50*/  IMAD.MOV.U32 R13, RZ, RZ, 0x7d ;  /* 0x0000007dff0d7424 */ /* 0x000fe200078e00ff */
[----:B------:R0:W-:Y:S01]  /*0e60*/  STL.128 [R1+0x570], R20 ;  /* 0x0005701401007387 */ /* 0x0001e20000100c00 */
[----:B------:R-:W-:-:S02]  /*0e70*/  IMAD.MOV.U32 R15, RZ, RZ, 0x7f ;  /* 0x0000007fff0f7424 */ /* 0x000fc400078e00ff */
[----:B--2---:R-:W-:Y:S01]  /*0e80*/  IMAD.MOV.U32 R4, RZ, RZ, 0x70 ;  /* 0x00000070ff047424 */ /* 0x004fe200078e00ff */
[----:B------:R-:W-:Y:S01]  /*0e90*/  MOV R6, 0x72 ;  /* 0x0000007200067802 */ /* 0x000fe20000000f00 */
[----:B------:R-:W-:Y:S01]  /*0ea0*/  IMAD.MOV.U32 R5, RZ, RZ, 0x71 ;  /* 0x00000071ff057424 */ /* 0x000fe200078e00ff */
[----:B------:R-:W-:Y:S01]  /*0eb0*/  STL.128 [R1+0x140], R16 ;  /* 0x0001401001007387 */ /* 0x000fe20000100c00 */
[----:B------:R-:W-:-:S03]  /*0ec0*/  IMAD.MOV.U32 R7, RZ, RZ, 0x73 ;  /* 0x00000073ff077424 */ /* 0x000fc600078e00ff */
[----:B------:R1:W-:Y:S04]  /*0ed0*/  STL.128 [R1+0x540], R16 ;  /* 0x0005401001007387 */ /* 0x0003e80000100c00 */
[----:B------:R-:W-:Y:S01]  /*0ee0*/  STL.128 [R1+0x1c0], R4 ;  /* 0x0001c00401007387 */ /* 0x000fe20000100c00 */
[----:B0-----:R-:W-:Y:S02]  /*0ef0*/  HFMA2 R21, -RZ, RZ, 0, 6.973743438720703125e-06 ;  /* 0x00000075ff157431 */ /* 0x001fe400000001ff */
[----:B------:R-:W-:Y:S01]  /*0f00*/  IMAD.MOV.U32 R20, RZ, RZ, 0x74 ;  /* 0x00000074ff147424 */ /* 0x000fe200078e00ff */
[----:B------:R0:W-:Y:S01]  /*0f10*/  STL.128 [R1+0x5c0], R4 ;  /* 0x0005c00401007387 */ /* 0x0001e20000100c00 */
[----:B------:R-:W-:Y:S02]  /*0f20*/  IMAD.MOV.U32 R22, RZ, RZ, 0x76 ;  /* 0x00000076ff167424 */ /* 0x000fe400078e00ff */
[----:B------:R-:W-:Y:S01]  /*0f30*/  IMAD.MOV.U32 R23, RZ, RZ, 0x77 ;  /* 0x00000077ff177424 */ /* 0x000fe200078e00ff */
[----:B------:R-:W-:Y:S04]  /*0f40*/  STL.128 [R1+0x1e0], R8 ;  /* 0x0001e00801007387 */ /* 0x000fe80000100c00 */
[----:B------:R2:W-:Y:S01]  /*0f50*/  STL.128 [R1+0x5e0], R8 ;  /* 0x0005e00801007387 */ /* 0x0005e20000100c00 */
[----:B-1----:R-:W-:-:S02]  /*0f60*/  HFMA2 R17, -RZ, RZ, 0, 6.258487701416015625e-06 ;  /* 0x00000069ff117431 */ /* 0x002fc400000001ff */
[----:B------:R-:W-:Y:S01]  /*0f70*/  IMAD.MOV.U32 R16, RZ, RZ, 0x68 ;  /* 0x00000068ff107424 */ /* 0x000fe200078e00ff */
[----:B------:R-:W-:Y:S01]  /*0f80*/  STL.128 [R1+0x1f0], R12 ;  /* 0x0001f00c01007387 */ /* 0x000fe20000100c00 */
[----:B------:R-:W-:Y:S02]  /*0f90*/  IMAD.MOV.U32 R18, RZ, RZ, 0x6a ;  /* 0x0000006aff127424 */ /* 0x000fe400078e00ff */
[----:B------:R-:W-:Y:S01]  /*0fa0*/  IMAD.MOV.U32 R19, RZ, RZ, 0x6b ;  /* 0x0000006bff137424 */ /* 0x000fe200078e00ff */
[----:B------:R1:W-:Y:S01]  /*0fb0*/  STL.128 [R1+0x5f0], R12 ;  /* 0x0005f00c01007387 */ /* 0x0003e20000100c00 */
[----:B0-----:R-:W-:Y:S01]  /*0fc0*/  HFMA2 R6, -RZ, RZ, 0, 7.98702239990234375e-06 ;  /* 0x00000086ff067431 */ /* 0x001fe200000001ff */
[----:B------:R-:W-:Y:S01]  /*0fd0*/  MOV R4, 0x84 ;  /* 0x0000008400047802 */ /* 0x000fe20000000f00 */
[----:B------:R-:W-:Y:S01]  /*0fe0*/  IMAD.MOV.U32 R5, RZ, RZ, 0x85 ;  /* 0x00000085ff057424 */ /* 0x000fe200078e00ff */
[----:B------:R-:W-:Y:S01]  /*0ff0*/  STL.128 [R1+0x1d0], R20 ;  /* 0x0001d01401007387 */ /* 0x000fe20000100c00 */
[----:B------:R-:W-:-:S02]  /*1000*/  IMAD.MOV.U32 R7, RZ, RZ, 0x87 ;  /* 0x00000087ff077424 */ /* 0x000fc400078e00ff */
[----:B--2---:R-:W-:Y:S01]  /*1010*/  HFMA2 R10, -RZ, RZ, 0, 8.22544097900390625e-06 ;  /* 0x0000008aff0a7431 */ /* 0x004fe200000001ff */
[----:B------:R-:W-:Y:S01]  /*1020*/  MOV R8, 0x88 ;  /* 0x0000008800087802 */ /* 0x000fe20000000f00 */
[----:B------:R-:W-:Y:S01]  /*1030*/  IMAD.MOV.U32 R9, RZ, RZ, 0x89 ;  /* 0x00000089ff097424 */ /* 0x000fe200078e00ff */
[----:B------:R0:W-:Y:S01]  /*1040*/  STL.128 [R1+0x5d0], R20 ;  /* 0x0005d01401007387 */ /* 0x0001e20000100c00 */
[----:B------:R-:W-:-:S03]  /*1050*/  IMAD.MOV.U32 R11, RZ, RZ, 0x8b ;  /* 0x0000008bff0b7424 */ /* 0x000fc600078e00ff */
[----:B------:R-:W-:Y:S01]  /*1060*/  STL.128 [R1+0x1a0], R16 ;  /* 0x0001a01001007387 */ /* 0x000fe20000100c00 */
[----:B-1----:R-:W-:Y:S01]  /*1070*/  HFMA2 R14, -RZ, RZ, 0, 8.70227813720703125e-06 ;  /* 0x00000092ff0e7431 */ /* 0x002fe200000001ff */
[----:B------:R-:W-:Y:S01]  /*1080*/  MOV R12, 0x90 ;  /* 0x00000090000c7802 */ /* 0x000fe20000000f00 */
[----:B------:R-:W-:Y:S01]  /*1090*/  IMAD.MOV.U32 R13, RZ, RZ, 0x91 ;  /* 0x00000091ff0d7424 */ /* 0x000fe200078e00ff */
[----:B------:R1:W-:Y:S01]  /*10a0*/  STL.128 [R1+0x5a0], R16 ;  /* 0x0005a01001007387 */ /* 0x0003e20000100c00 */
[----:B------:R-:W-:-:S03]  /*10b0*/  IMAD.MOV.U32 R15, RZ, RZ, 0x93 ;  /* 0x00000093ff0f7424 */ /* 0x000fc600078e00ff */
[----:B------:R-:W-:Y:S01]  /*10c0*/  STL.128 [R1+0x210], R4 ;  /* 0x0002100401007387 */ /* 0x000fe20000100c00 */
[----:B0-----:R-:W-:-:S03]  /*10d0*/  HFMA2 R22, -RZ, RZ, 0, 8.46385955810546875e-06 ;  /* 0x0000008eff167431 */ /* 0x001fc600000001ff */
[----:B------:R0:W-:Y:S01]  /*10e0*/  STL.128 [R1+0x610], R4 ;  /* 0x0006100401007387 */ /* 0x0001e20000100c00 */
[----:B------:R-:W-:Y:S01]  /*10f0*/  MOV R20, 0x8c ;  /* 0x0000008c00147802 */ /* 0x000fe20000000f00 */
[----:B------:R-:W-:Y:S02]  /*1100*/  IMAD.MOV.U32 R21, RZ, RZ, 0x8d ;  /* 0x0000008dff157424 */ /* 0x000fe400078e00ff */
[----:B------:R-:W-:Y:S01]  /*1110*/  STL.128 [R1+0x220], R8 ;  /* 0x0002200801007387 */ /* 0x000fe20000100c00 */
[----:B------:R-:W-:Y:S02]  /*1120*/  IMAD.MOV.U32 R23, RZ, RZ, 0x8f ;  /* 0x0000008fff177424 */ /* 0x000fe400078e00ff */
[----:B-1----:R-:W-:Y:S01]  /*1130*/  HFMA2 R18, -RZ, RZ, 0, 7.74860382080078125e-06 ;  /* 0x00000082ff127431 */ /* 0x002fe200000001ff */
[----:B------:R1:W-:Y:S01]  /*1140*/  STL.128 [R1+0x620], R8 ;  /* 0x0006200801007387 */ /* 0x0003e20000100c00 */
[----:B------:R-:W-:Y:S01]  /*1150*/  MOV R16, 0x80 ;  /* 0x0000008000107802 */ /* 0x000fe20000000f00 */
[----:B------:R-:W-:-:S02]  /*1160*/  IMAD.MOV.U32 R17, RZ, RZ, 0x81 ;  /* 0x00000081ff117424 */ /* 0x000fc400078e00ff */
[----:B------:R-:W-:Y:S01]  /*1170*/  STL.128 [R1+0x240], R12 ;  /* 0x0002400c01007387 */ /* 0x000fe20000100c00 */
[----:B------:R-:W-:-:S03]  /*1180*/  IMAD.MOV.U32 R19, RZ, RZ, 0x83 ;  /* 0x00000083ff137424 */ /* 0x000fc600078e00ff */
[----:B------:R2:W-:Y:S01]  /*1190*/  STL.128 [R1+0x640], R12 ;  /* 0x0006400c01007387 */ /* 0x0005e20000100c00 */
[----:B0-----:R-:W-:Y:S01]  /*11a0*/  HFMA2 R6, -RZ, RZ, 0, 8.94069671630859375e-06 ;  /* 0x00000096ff067431 */ /* 0x001fe200000001ff */
[----:B------:R-:W-:Y:S01]  /*11b0*/  MOV R4, 0x94 ;  /* 0x0000009400047802 */ /* 0x000fe20000000f00 */
[----:B------:R-:W-:Y:S01]  /*11c0*/  IMAD.MOV.U32 R5, RZ, RZ, 0x95 ;  /* 0x00000095ff057424 */ /* 0x000fe200078e00ff */
[----:B------:R-:W-:Y:S01]  /*11d0*/  STL.128 [R1+0x230], R20 ;  /* 0x0002301401007387 */ /* 0x000fe20000100c00 */
[----:B------:R-:W-:Y:S02]  /*11e0*/  IMAD.MOV.U32 R7, RZ, RZ, 0x97 ;  /* 0x00000097ff077424 */ /* 0x000fe400078e00ff */
[----:B-1----:R-:W-:Y:S01]  /*11f0*/  HFMA2 R10, -RZ, RZ, 0, 9.41753387451171875e-06 ;  /* 0x0000009eff0a7431 */ /* 0x002fe200000001ff */
[----:B------:R-:W-:Y:S01]  /*1200*/  MOV R8, 0x9c ;  /* 0x0000009c00087802 */ /* 0x000fe20000000f00 */
[----:B------:R-:W-:Y:S01]  /*1210*/  IMAD.MOV.U32 R9, RZ, RZ, 0x9d ;  /* 0x0000009dff097424 */ /* 0x000fe200078e00ff */
[----:B------:R0:W-:Y:S01]  /*1220*/  STL.128 [R1+0x630], R20 ;  /* 0x0006301401007387 */ /* 0x0001e20000100c00 */
[----:B------:R-:W-:-:S03]  /*1230*/  IMAD.MOV.U32 R11, RZ, RZ, 0x9f ;  /* 0x0000009fff0b7424 */ /* 0x000fc600078e00ff */
[----:B------:R-:W-:Y:S01]  /*1240*/  STL.128 [R1+0x200], R16 ;  /* 0x0002001001007387 */ /* 0x000fe20000100c00 */
[----:B--2---:R-:W-:Y:S01]  /*1250*/  HFMA2 R14, -RZ, RZ, 0, 9.65595245361328125e-06 ;  /* 0x000000a2ff0e7431 */ /* 0x004fe200000001ff */
[----:B------:R-:W-:Y:S01]  /*1260*/  MOV R12, 0xa0 ;  /* 0x000000a0000c7802 */ /* 0x000fe20000000f00 */
[----:B------:R-:W-:Y:S01]  /*1270*/  IMAD.MOV.U32 R13, RZ, RZ, 0xa1 ;  /* 0x000000a1ff0d7424 */ /* 0x000fe200078e00ff */
[----:B------:R1:W-:Y:S01]  /*1280*/  STL.128 [R1+0x600], R16 ;  /* 0x0006001001007387 */ /* 0x0003e20000100c00 */
[----:B------:R-:W-:-:S03]  /*1290*/  IMAD.MOV.U32 R15, RZ, RZ, 0xa3 ;  /* 0x000000a3ff0f7424 */ /* 0x000fc600078e00ff */
[----:B------:R-:W-:Y:S01]  /*12a0*/  STL.128 [R1+0x250], R4 ;  /* 0x0002500401007387 */ /* 0x000fe20000100c00 */
[----:B0-----:R-:W-:-:S03]  /*12b0*/  HFMA2 R22, -RZ, RZ, 0, 9.89437103271484375e-06 ;  /* 0x000000a6ff167431 */ /* 0x001fc600000001ff */
[----:B------:R0:W-:Y:S01]  /*12c0*/  STL.128 [R1+0x650], R4 ;  /* 0x0006500401007387 */ /* 0x0001e20000100c00 */
[----:B------:R-:W-:Y:S01]  /*12d0*/  MOV R20, 0xa4 ;  /* 0x000000a400147802 */ /* 0x000fe20000000f00 */
[----:B------:R-:W-:Y:S02]  /*12e0*/  IMAD.MOV.U32 R21, RZ, RZ, 0xa5 ;  /* 0x000000a5ff157424 */ /* 0x000fe400078e00ff */
[----:B------:R-:W-:Y:S01]  /*12f0*/  STL.128 [R1+0x270], R8 ;  /* 0x0002700801007387 */ /* 0x000fe20000100c00 */
[----:B------:R-:W-:Y:S02]  /*1300*/  IMAD.MOV.U32 R23, RZ, RZ, 0xa7 ;  /* 0x000000a7ff177424 */ /* 0x000fe400078e00ff */
[----:B-1----:R-:W-:Y:S01]  /*1310*/  HFMA2 R18, -RZ, RZ, 0, 9.17911529541015625e-06 ;  /* 0x0000009aff127431 */ /* 0x002fe200000001ff */
[----:B------:R1:W-:Y:S01]  /*1320*/  STL.128 [R1+0x670], R8 ;  /* 0x0006700801007387 */ /* 0x0003e20000100c00 */
[----:B------:R-:W-:Y:S01]  /*1330*/  MOV R16, 0x98 ;  /* 0x0000009800107802 */ /* 0x000fe20000000f00 */
[----:B------:R-:W-:-:S02]  /*1340*/  IMAD.MOV.U32 R17, RZ, RZ, 0x99 ;  /* 0x00000099ff117424 */ /* 0x000fc400078e00ff */
[----:B------:R-:W-:Y:S01]  /*1350*/  STL.128 [R1+0x280], R12 ;  /* 0x0002800c01007387 */ /* 0x000fe20000100c00 */
[----:B------:R-:W-:-:S03]  /*1360*/  IMAD.MOV.U32 R19, RZ, RZ, 0x9b ;  /* 0x0000009bff137424 */ /* 0x000fc600078e00ff */
[----:B------:R2:W-:Y:S01]  /*1370*/  STL.128 [R1+0x680], R12 ;  /* 0x0006800c01007387 */ /* 0x0005e20000100c00 */
[----:B0-----:R-:W-:Y:S01]  /*1380*/  HFMA2 R6, -RZ, RZ, 0, 1.013278961181640625e-05 ;  /* 0x000000aaff067431 */ /* 0x001fe200000001ff */
[----:B------:R-:W-:Y:S01]  /*1390*/  MOV R4, 0xa8 ;  /* 0x000000a800047802 */ /* 0x000fe20000000f00 */
[----:B------:R-:W-:Y:S01]  /*13a0*/  IMAD.MOV.U32 R5, RZ, RZ, 0xa9 ;  /* 0x000000a9ff057424 */ /* 0x000fe200078e00ff */
[----:B------:R-:W-:Y:S01]  /*13b0*/  STL.128 [R1+0x290], R20 ;  /* 0x0002901401007387 */ /* 0x000fe20000100c00 */
[----:B------:R-:W-:Y:S02]  /*13c0*/  IMAD.MOV.U32 R7, RZ, RZ, 0xab ;  /* 0x000000abff077424 */ /* 0x000fe400078e00ff */
[----:B-1----:R-:W-:Y:S01]  /*13d0*/  HFMA2 R10, -RZ, RZ, 0, 1.037120819091796875e-05 ;  /* 0x000000aeff0a7431 */ /* 0x002fe200000001ff */
[----:B------:R-:W-:Y:S01]  /*13e0*/  MOV R8, 0xac ;  /* 0x000000ac00087802 */ /* 0x000fe20000000f00 */
[----:B------:R-:W-:Y:S01]  /*13f0*/  IMAD.MOV.U32 R9, RZ, RZ, 0xad ;  /* 0x000000adff097424 */ /* 0x000fe200078e00ff */
[----:B------:R0:W-:Y:S01]  /*1400*/  STL.128 [R1+0x690], R20 ;  /* 0x0006901401007387 */ /* 0x0001e20000100c00 */
[----:B------:R-:W-:-:S03]  /*1410*/  IMAD.MOV.U32 R11, RZ, RZ, 0xaf ;  /* 0x000000afff0b7424 */ /* 0x000fc600078e00ff */
[----:B------:R-:W-:Y:S01]  /*1420*/  STL.128 [R1+0x260], R16 ;  /* 0x0002601001007387 */ /* 0x000fe20000100c00 */
[----:B--2---:R-:W-:Y:S01]  /*1430*/  HFMA2 R14, -RZ, RZ, 0, 1.084804534912109375e-05 ;  /* 0x000000b6ff0e7431 */ /* 0x004fe200000001ff */
[----:B------:R-:W-:Y:S01]  /*1440*/  MOV R12, 0xb4 ;  /* 0x000000b4000c7802 */ /* 0x000fe20000000f00 */
[----:B------:R-:W-:Y:S01]  /*1450*/  IMAD.MOV.U32 R13, RZ, RZ, 0xb5 ;  /* 0x000000b5ff0d7424 */ /* 0x000fe200078e00ff */
[----:B------:R1:W-:Y:S01]  /*1460*/  STL.128 [R1+0x660], R16 ;  /* 0x0006601001007387 */ /* 0x0003e20000100c00 */
[----:B------:R-:W-:-:S03]  /*1470*/  IMAD.MOV.U32 R15, RZ, RZ, 0xb7 ;  /* 0x000000b7ff0f7424 */ /* 0x000fc600078e00ff */
[----:B------:R-:W-:Y:S01]  /*1480*/  STL.128 [R1+0x2a0], R4 ;  /* 0x0002a00401007387 */ /* 0x000fe20000100c00 */
[----:B0-----:R-:W-:-:S03]  /*1490*/  HFMA2 R22, -RZ, RZ, 0, 1.132488250732421875e-05 ;  /* 0x000000beff167431 */ /* 0x001fc600000001ff */
[----:B------:R0:W-:Y:S01]  /*14a0*/  STL.128 [R1+0x6a0], R4 ;  /* 0x0006a00401007387 */ /* 0x0001e20000100c00 */
[----:B------:R-:W-:Y:S01]  /*14b0*/  MOV R20, 0xbc ;  /* 0x000000bc00147802 */ /* 0x000fe20000000f00 */
[----:B------:R-:W-:Y:S02]  /*14c0*/  IMAD.MOV.U32 R21, RZ, RZ, 0xbd ;  /* 0x000000bdff157424 */ /* 0x000fe400078e00ff */
[----:B------:R-:W-:Y:S01]  /*14d0*/  STL.128 [R1+0x2b0], R8 ;  /* 0x0002b00801007387 */ /* 0x000fe20000100c00 */
[----:B------:R-:W-:Y:S02]  /*14e0*/  IMAD.MOV.U32 R23, RZ, RZ, 0xbf ;  /* 0x000000bfff177424 */ /* 0x000fe400078e00ff */
[----:B-1----:R-:W-:Y:S01]  /*14f0*/  HFMA2 R18, -RZ, RZ, 0, 1.060962677001953125e-05 ;  /* 0x000000b2ff127431 */ /* 0x002fe200000001ff */
[----:B------:R1:W-:Y:S01]  /*1500*/  STL.128 [R1+0x6b0], R8 ;  /* 0x0006b00801007387 */ /* 0x0003e20000100c00 */
[----:B------:R-:W-:Y:S01]  /*1510*/  MOV R16, 0xb0 ;  /* 0x000000b000107802 */ /* 0x000fe20000000f00 */
[----:B------:R-:W-:-:S02]  /*1520*/  IMAD.MOV.U32 R17, RZ, RZ, 0xb1 ;  /* 0x000000b1ff117424 */ /* 0x000fc400078e00ff */
[----:B------:R-:W-:Y:S01]  /*1530*/  STL.128 [R1+0x2d0], R12 ;  /* 0x0002d00c01007387 */ /* 0x000fe20000100c00 */
[----:B------:R-:W-:-:S03]  /*1540*/  IMAD.MOV.U32 R19, RZ, RZ, 0xb3 ;  /* 0x000000b3ff137424 */ /* 0x000fc600078e00ff */
[----:B------:R2:W-:Y:S01]  /*1550*/  STL.128 [R1+0x6d0], R12 ;  /* 0x0006d00c01007387 */ /* 0x0005e20000100c00 */
[----:B0-----:R-:W-:Y:S01]  /*1560*/  HFMA2 R6, -RZ, RZ, 0, 1.108646392822265625e-05 ;  /* 0x000000baff067431 */ /* 0x001fe200000001ff */
[----:B------:R-:W-:Y:S01]  /*1570*/  MOV R4, 0xb8 ;  /* 0x000000b800047802 */ /* 0x000fe20000000f00 */
[----:B------:R-:W-:Y:S01]  /*1580*/  IMAD.MOV.U32 R5, RZ, RZ, 0xb9 ;  /* 0x000000b9ff057424 */ /* 0x000fe200078e00ff */
[----:B------:R-:W-:Y:S01]  /*1590*/  STL.128 [R1+0x2f0], R20 ;  /* 0x0002f01401007387 */ /* 0x000fe20000100c00 */
[----:B------:R-:W-:Y:S02]  /*15a0*/  IMAD.MOV.U32 R7, RZ, RZ, 0xbb ;  /* 0x000000bbff077424 */ /* 0x000fe400078e00ff */
[----:B-1----:R-:W-:Y:S01]  /*15b0*/  HFMA2 R10, -RZ, RZ, 0, 1.156330108642578125e-05 ;  /* 0x000000c2ff0a7431 */ /* 0x002fe200000001ff */
[----:B------:R-:W-:Y:S01]  /*15c0*/  MOV R8, 0xc0 ;  /* 0x000000c000087802 */ /* 0x000fe20000000f00 */
[----:B------:R-:W-:Y:S01]  /*15d0*/  IMAD.MOV.U32 R9, RZ, RZ, 0xc1 ;  /* 0x000000c1ff097424 */ /* 0x000fe200078e00ff */
[----:B------:R0:W-:Y:S01]  /*15e0*/  STL.128 [R1+0x6f0], R20 ;  /* 0x0006f01401007387 */ /* 0x0001e20000100c00 */
[----:B------:R-:W-:-:S03]  /*15f0*/  IMAD.MOV.U32 R11, RZ, RZ, 0xc3 ;  /* 0x000000c3ff0b7424 */ /* 0x000fc600078e00ff */
[----:B------:R-:W-:Y:S01]  /*1600*/  STL.128 [R1+0x2c0], R16 ;  /* 0x0002c01001007387 */ /* 0x000fe20000100c00 */
[----:B--2---:R-:W-:Y:S01]  /*1610*/  HFMA2 R14, -RZ, RZ, 0, 1.180171966552734375e-05 ;  /* 0x000000c6ff0e7431 */ /* 0x004fe200000001ff */
[----:B------:R-:W-:Y:S01]  /*1620*/  MOV R12, 0xc4 ;  /* 0x000000c4000c7802 */ /* 0x000fe20000000f00 */
[----:B------:R-:W-:Y:S01]  /*1630*/  IMAD.MOV.U32 R13, RZ, RZ, 0xc5 ;  /* 0x000000c5ff0d7424 */ /* 0x000fe200078e00ff */
[----:B------:R1:W-:Y:S01]  /*1640*/  STL.128 [R1+0x6c0], R16 ;  /* 0x0006c01001007387 */ /* 0x0003e20000100c00 */
[----:B------:R-:W-:-:S03]  /*1650*/  IMAD.MOV.U32 R15, RZ, RZ, 0xc7 ;  /* 0x000000c7ff0f7424 */ /* 0x000fc600078e00ff */
[----:B------:R-:W-:Y:S01]  /*1660*/  STL.128 [R1+0x2e0], R4 ;  /* 0x0002e00401007387 */ /* 0x000fe20000100c00 */
[----:B0-----:R-:W-:-:S03]  /*1670*/  HFMA2 R22, -RZ, RZ, 0, 1.275539398193359375e-05 ;  /* 0x000000d6ff167431 */ /* 0x001fc600000001ff */
[----:B------:R0:W-:Y:S01]  /*1680*/  STL.128 [R1+0x6e0], R4 ;  /* 0x0006e00401007387 */ /* 0x0001e20000100c00 */
[----:B------:R-:W-:Y:S01]  /*1690*/  MOV R20, 0xd4 ;  /* 0x000000d400147802 */ /* 0x000fe20000000f00 */
[----:B------:R-:W-:Y:S02]  /*16a0*/  IMAD.MOV.U32 R21, RZ, RZ, 0xd5 ;  /* 0x000000d5ff157424 */ /* 0x000fe400078e00ff */
[----:B------:R-:W-:Y:S01]  /*16b0*/  STL.128 [R1+0x300], R8 ;  /* 0x0003000801007387 */ /* 0x000fe20000100c00 */
[----:B------:R-:W-:Y:S02]  /*16c0*/  IMAD.MOV.U32 R23, RZ, RZ, 0xd7 ;  /* 0x000000d7ff177424 */ /* 0x000fe400078e00ff */
[----:B-1----:R-:W-:Y:S01]  /*16d0*/  HFMA2 R18, -RZ, RZ, 0, 1.204013824462890625e-05 ;  /* 0x000000caff127431 */ /* 0x002fe200000001ff */
[----:B------:R1:W-:Y:S01]  /*16e0*/  STL.128 [R1+0x700], R8 ;  /* 0x0007000801007387 */ /* 0x0003e20000100c00 */
[----:B------:R-:W-:Y:S01]  /*16f0*/  MOV R16, 0xc8 ;  /* 0x000000c800107802 */ /* 0x000fe20000000f00 */
[----:B------:R-:W-:-:S02]  /*1700*/  IMAD.MOV.U32 R17, RZ, RZ, 0xc9 ;  /* 0x000000c9ff117424 */ /* 0x000fc400078e00ff */
[----:B------:R-:W-:Y:S01]  /*1710*/  STL.128 [R1+0x310], R12 ;  /* 0x0003100c01007387 */ /* 0x000fe20000100c00 */
[----:B------:R-:W-:-:S03]  /*1720*/  IMAD.MOV.U32 R19, RZ, RZ, 0xcb ;  /* 0x000000cbff137424 */ /* 0x000fc600078e00ff */
[----:B------:R2:W-:Y:S01]  /*1730*/  STL.128 [R1+0x710], R12 ;  /* 0x0007100c01007387 */ /* 0x0005e20000100c00 */
[----:B0-----:R-:W-:Y:S01]  /*1740*/  HFMA2 R6, -RZ, RZ, 0, 1.227855682373046875e-05 ;  /* 0x000000ceff067431 */ /* 0x001fe200000001ff */
[----:B------:R-:W-:Y:S01]  /*1750*/  MOV R4, 0xcc ;  /* 0x000000cc00047802 */ /* 0x000fe20000000f00 */
[----:B------:R-:W-:Y:S01]  /*1760*/  IMAD.MOV.U32 R5, RZ, RZ, 0xcd ;  /* 0x000000cdff057424 */ /* 0x000fe200078e00ff */
[----:B------:R-:W-:Y:S01]  /*1770*/  STL.128 [R1+0x350], R20 ;  /* 0x0003501401007387 */ /* 0x000fe20000100c00 */
[----:B------:R-:W-:Y:S02]  /*1780*/  IMAD.MOV.U32 R7, RZ, RZ, 0xcf ;  /* 0x000000cfff077424 */ /* 0x000fe400078e00ff */
[----:B-1----:R-:W-:Y:S01]  /*1790*/  HFMA2 R10, -RZ, RZ, 0, 1.251697540283203125e-05 ;  /* 0x000000d2ff0a7431 */ /* 0x002fe200000001ff */
[----:B------:R-:W-:Y:S01]  /*17a0*/  MOV R8, 0xd0 ;  /* 0x000000d000087802 */ /* 0x000fe20000000f00 */
[----:B------:R-:W-:Y:S01]  /*17b0*/  IMAD.MOV.U32 R9, RZ, RZ, 0xd1 ;  /* 0x000000d1ff097424 */ /* 0x000fe200078e00ff */
[----:B------:R0:W-:Y:S01]  /*17c0*/  STL.128 [R1+0x750], R20 ;  /* 0x0007501401007387 */ /* 0x0001e20000100c00 */
[----:B------:R-:W-:-:S03]  /*17d0*/  IMAD.MOV.U32 R11, RZ, RZ, 0xd3 ;  /* 0x000000d3ff0b7424 */ /* 0x000fc600078e00ff */
[----:B------:R-:W-:Y:S01]  /*17e0*/  STL.128 [R1+0x320], R16 ;  /* 0x0003201001007387 */ /* 0x000fe20000100c00 */
[----:B--2---:R-:W-:Y:S01]  /*17f0*/  HFMA2 R14, -RZ, RZ, 0, 1.299381256103515625e-05 ;  /* 0x000000daff0e7431 */ /* 0x004fe200000001ff */
[----:B------:R-:W-:Y:S01]  /*1800*/  MOV R12, 0xd8 ;  /* 0x000000d8000c7802 */ /* 0x000fe20000000f00 */
[----:B------:R-:W-:Y:S01]  /*1810*/  IMAD.MOV.U32 R13, RZ, RZ, 0xd9 ;  /* 0x000000d9ff0d7424 */ /* 0x000fe200078e00ff */
[----:B------:R1:W-:Y:S01]  /*1820*/  STL.128 [R1+0x720], R16 ;  /* 0x0007201001007387 */ /* 0x0003e20000100c00 */
[----:B------:R-:W-:-:S03]  /*1830*/  IMAD.MOV.U32 R15, RZ, RZ, 0xdb ;  /* 0x000000dbff0f7424 */ /* 0x000fc600078e00ff */
[----:B------:R-:W-:Y:S01]  /*1840*/  STL.128 [R1+0x330], R4 ;  /* 0x0003300401007387 */ /* 0x000fe20000100c00 */
[----:B0-----:R-:W-:-:S03]  /*1850*/  HFMA2 R22, -RZ, RZ, 0, 1.418590545654296875e-05 ;  /* 0x000000eeff167431 */ /* 0x001fc600000001ff */
[----:B------:R0:W-:Y:S01]  /*1860*/  STL.128 [R1+0x730], R4 ;  /* 0x0007300401007387 */ /* 0x0001e20000100c00 */
[----:B------:R-:W-:Y:S01]  /*1870*/  MOV R20, 0xec ;  /* 0x000000ec00147802 */ /* 0x000fe20000000f00 */
[----:B------:R-:W-:Y:S02]  /*1880*/  IMAD.MOV.U32 R21, RZ, RZ, 0xed ;  /* 0x000000edff157424 */ /* 0x000fe400078e00ff */
[----:B------:R-:W-:Y:S01]  /*1890*/  STL.128 [R1+0x340], R8 ;  /* 0x0003400801007387 */ /* 0x000fe20000100c00 */
[----:B------:R-:W-:Y:S02]  /*18a0*/  IMAD.MOV.U32 R23, RZ, RZ, 0xef ;  /* 0x000000efff177424 */ /* 0x000fe400078e00ff */
[----:B-1----:R-:W-:Y:S01]  /*18b0*/  HFMA2 R18, -RZ, RZ, 0, 1.347064971923828125e-05 ;  /* 0x000000e2ff127431 */ /* 0x002fe200000001ff */
[----:B------:R1:W-:Y:S01]  /*18c0*/  STL.128 [R1+0x740], R8 ;  /* 0x0007400801007387 */ /* 0x0003e20000100c00 */
[----:B------:R-:W-:Y:S01]  /*18d0*/  MOV R16, 0xe0 ;  /* 0x000000e000107802 */ /* 0x000fe20000000f00 */
[----:B------:R-:W-:-:S02]  /*18e0*/  IMAD.MOV.U32 R17, RZ, RZ, 0xe1 ;  /* 0x000000e1ff117424 */ /* 0x000fc400078e00ff */
[----:B------:R-:W-:Y:S01]  /*18f0*/  STL.128 [R1+0x360], R12 ;  /* 0x0003600c01007387 */ /* 0x000fe20000100c00 */
[----:B------:R-:W-:-:S03]  /*1900*/  IMAD.MOV.U32 R19, RZ, RZ, 0xe3 ;  /* 0x000000e3ff137424 */ /* 0x000fc600078e00ff */
[----:B------:R2:W-:Y:S01]  /*1910*/  STL.128 [R1+0x760], R12 ;  /* 0x0007600c01007387 */ /* 0x0005e20000100c00 */
[----:B0-----:R-:W-:Y:S01]  /*1920*/  HFMA2 R6, -RZ, RZ, 0, 1.323223114013671875e-05 ;  /* 0x000000deff067431 */ /* 0x001fe200000001ff */
[----:B------:R-:W-:Y:S01]  /*1930*/  MOV R4, 0xdc ;  /* 0x000000dc00047802 */ /* 0x000fe20000000f00 */
[----:B------:R-:W-:Y:S01]  /*1940*/  IMAD.MOV.U32 R5, RZ, RZ, 0xdd ;  /* 0x000000ddff057424 */ /* 0x000fe200078e00ff */
[----:B------:R-:W-:Y:S01]  /*1950*/  STL.128 [R1+0x3b0], R20 ;  /* 0x0003b01401007387 */ /* 0x000fe20000100c00 */
[----:B------:R-:W-:Y:S02]  /*1960*/  IMAD.MOV.U32 R7, RZ, RZ, 0xdf ;  /* 0x000000dfff077424 */ /* 0x000fe400078e00ff */
[----:B-1----:R-:W-:Y:S01]  /*1970*/  HFMA2 R10, -RZ, RZ, 0, 1.370906829833984375e-05 ;  /* 0x000000e6ff0a7431 */ /* 0x002fe200000001ff */
[----:B------:R-:W-:Y:S01]  /*1980*/  MOV R8, 0xe4 ;  /* 0x000000e400087802 */ /* 0x000fe20000000f00 */
[----:B------:R-:W-:Y:S01]  /*1990*/  IMAD.MOV.U32 R9, RZ, RZ, 0xe5 ;  /* 0x000000e5ff097424 */ /* 0x000fe200078e00ff */
[----:B------:R0:W-:Y:S01]  /*19a0*/  STL.128 [R1+0x7b0], R20 ;  /* 0x0007b01401007387 */ /* 0x0001e20000100c00 */
[----:B------:R-:W-:-:S03]  /*19b0*/  IMAD.MOV.U32 R11, RZ, RZ, 0xe7 ;  /* 0x000000e7ff0b7424 */ /* 0x000fc600078e00ff */
[----:B------:R-:W-:Y:S01]  /*19c0*/  STL.128 [R1+0x370], R4 ;  /* 0x0003700401007387 */ /* 0x000fe20000100c00 */
[----:B--2---:R-:W-:Y:S01]  /*19d0*/  HFMA2 R14, -RZ, RZ, 0, 1.394748687744140625e-05 ;  /* 0x000000eaff0e7431 */ /* 0x004fe200000001ff */
[----:B------:R-:W-:Y:S01]  /*19e0*/  MOV R12, 0xe8 ;  /* 0x000000e8000c7802 */ /* 0x000fe20000000f00 */
[----:B------:R-:W-:Y:S01]  /*19f0*/  IMAD.MOV.U32 R13, RZ, RZ, 0xe9 ;  /* 0x000000e9ff0d7424 */ /* 0x000fe200078e00ff */
[----:B------:R1:W-:Y:S01]  /*1a00*/  STL.128 [R1+0x770], R4 ;  /* 0x0007700401007387 */ /* 0x0003e20000100c00 */
[----:B------:R-:W-:-:S03]  /*1a10*/  IMAD.MOV.U32 R15, RZ, RZ, 0xeb ;  /* 0x000000ebff0f7424 */ /* 0x000fc600078e00ff */
[----:B------:R-:W-:Y:S01]  /*1a20*/  STL.128 [R1+0x380], R16 ;  /* 0x0003801001007387 */ /* 0x000fe20000100c00 */
[----:B0-----:R-:W-:-:S03]  /*1a30*/  LOP3.LUT R20, R29, 0x3fc, RZ, 0xc0, !PT ;  /* 0x000003fc1d147812 */ /* 0x001fc600078ec0ff */
[----:B------:R0:W-:Y:S04]  /*1a40*/  STL.128 [R1+0x780], R16 ;  /* 0x0007801001007387 */ /* 0x0001e80000100c00 */
[----:B------:R-:W-:Y:S01]  /*1a50*/  STL.128 [R1+0x390], R8 ;  /* 0x0003900801007387 */ /* 0x000fe20000100c00 */
[----:B------:R-:W-:Y:S02]  /*1a60*/  IMAD.IADD R20, R1, 0x1, R20 ;  /* 0x0000000101147824 */ /* 0x000fe400078e0214 */
[----:B-1----:R-:W-:Y:S01]  /*1a70*/  HFMA2 R6, -RZ, RZ, 0, 1.442432403564453125e-05 ;  /* 0x000000f2ff067431 */ /* 0x002fe200000001ff */
[----:B------:R1:W-:Y:S01]  /*1a80*/  STL.128 [R1+0x790], R8 ;  /* 0x0007900801007387 */ /* 0x0003e20000100c00 */
[----:B------:R-:W-:Y:S01]  /*1a90*/  MOV R4, 0xf0 ;  /* 0x000000f000047802 */ /* 0x000fe20000000f00 */
[----:B------:R-:W-:-:S02]  /*1aa0*/  IMAD.MOV.U32 R5, RZ, RZ, 0xf1 ;  /* 0x000000f1ff057424 */ /* 0x000fc400078e00ff */
[----:B------:R-:W-:Y:S01]  /*1ab0*/  STL.128 [R1+0x3a0], R12 ;  /* 0x0003a00c01007387 */ /* 0x000fe20000100c00 */
[----:B------:R-:W-:-:S03]  /*1ac0*/  IMAD.MOV.U32 R7, RZ, RZ, 0xf3 ;  /* 0x000000f3ff077424 */ /* 0x000fc600078e00ff */
[----:B------:R2:W-:Y:S01]  /*1ad0*/  STL.128 [R1+0x7a0], R12 ;  /* 0x0007a00c01007387 */ /* 0x0005e20000100c00 */
[----:B0-----:R-:W-:Y:S01]  /*1ae0*/  HFMA2 R18, -RZ, RZ, 0, 1.490116119384765625e-05 ;  /* 0x000000faff127431 */ /* 0x001fe200000001ff */
[----:B------:R-:W-:Y:S01]  /*1af0*/  MOV R16, 0xf8 ;  /* 0x000000f800107802 */ /* 0x000fe20000000f00 */
[----:B------:R-:W-:Y:S01]  /*1b00*/  IMAD.MOV.U32 R17, RZ, RZ, 0xf9 ;  /* 0x000000f9ff117424 */ /* 0x000fe200078e00ff */
[----:B------:R-:W-:Y:S01]  /*1b10*/  STL.128 [R1+0x3c0], R4 ;  /* 0x0003c00401007387 */ /* 0x000fe20000100c00 */
[----:B------:R-:W-:Y:S02]  /*1b20*/  IMAD.MOV.U32 R19, RZ, RZ, 0xfb ;  /* 0x000000fbff137424 */ /* 0x000fe400078e00ff */
[----:B-1----:R-:W-:Y:S01]  /*1b30*/  HFMA2 R10, -RZ, RZ, 0, 1.466274261474609375e-05 ;  /* 0x000000f6ff0a7431 */ /* 0x002fe200000001ff */
[----:B------:R-:W-:Y:S01]  /*1b40*/  MOV R8, 0xf4 ;  /* 0x000000f400087802 */ /* 0x000fe20000000f00 */
[----:B------:R-:W-:Y:S01]  /*1b50*/  IMAD.MOV.U32 R9, RZ, RZ, 0xf5 ;  /* 0x000000f5ff097424 */ /* 0x000fe200078e00ff */
[----:B------:R0:W-:Y:S01]  /*1b60*/  STL.128 [R1+0x7c0], R4 ;  /* 0x0007c00401007387 */ /* 0x0001e20000100c00 */
[----:B------:R-:W-:-:S03]  /*1b70*/  IMAD.MOV.U32 R11, RZ, RZ, 0xf7 ;  /* 0x000000f7ff0b7424 */ /* 0x000fc600078e00ff */
[----:B------:R-:W-:Y:S01]  /*1b80*/  STL.128 [R1+0x3e0], R16 ;  /* 0x0003e01001007387 */ /* 0x000fe20000100c00 */
[----:B--2---:R-:W-:Y:S02]  /*1b90*/  HFMA2 R15, -RZ, RZ, 0, 1.5199184417724609375e-05 ;  /* 0x000000ffff0f7431 */ /* 0x004fe400000001ff */
[----:B------:R-:W-:Y:S01]  /*1ba0*/  IMAD.MOV.U32 R12, RZ, RZ, 0xfc ;  /* 0x000000fcff0c7424 */ /* 0x000fe200078e00ff */
[----:B------:R-:W-:Y:S01]  /*1bb0*/  MOV R13, 0xfd ;  /* 0x000000fd000d7802 */ /* 0x000fe20000000f00 */
[----:B------:R-:W-:Y:S01]  /*1bc0*/  IMAD.MOV.U32 R14, RZ, RZ, 0xfe ;  /* 0x000000feff0e7424 */ /* 0x000fe200078e00ff */
[----:B------:R-:W-:Y:S04]  /*1bd0*/  STL.128 [R1+0x3d0], R8 ;  /* 0x0003d00801007387 */ /* 0x000fe80000100c00 */
[----:B------:R1:W-:Y:S04]  /*1be0*/  STL.128 [R1+0x7d0], R8 ;  /* 0x0007d00801007387 */ /* 0x0003e80000100c00 */
[----:B------:R-:W-:Y:S04]  /*1bf0*/  STL.128 [R1+0x7e0], R16 ;  /* 0x0007e01001007387 */ /* 0x000fe80000100c00 */
[----:B------:R-:W-:Y:S04]  /*1c00*/  STL.128 [R1+0x3f0], R12 ;  /* 0x0003f00c01007387 */ /* 0x000fe80000100c00 */
[----:B------:R2:W-:Y:S04]  /*1c10*/  STL.128 [R1+0x7f0], R12 ;  /* 0x0007f00c01007387 */ /* 0x0005e80000100c00 */
[----:B0-----:R-:W3:Y:S04]  /*1c20*/  LDL R7, [R20] ;  /* 0x0000000014077983 */ /* 0x001ee80000100800 */
[----:B------:R-:W4:Y:S01]  /*1c30*/  LDL R21, [R20+0x4] ;  /* 0x0000040014157983 */ /* 0x000f220000100800 */
[----:B------:R-:W-:-:S04]  /*1c40*/  FMUL R5, R0, R24 ;  /* 0x0000001800057220 */ /* 0x000fc80000400000 */
[----:B------:R-:W0:Y:S02]  /*1c50*/  F2I.FLOOR.NTZ R4, R5 ;  /* 0x0000000500047305 */ /* 0x000e240000207100 */
[----:B0-----:R-:W-:-:S04]  /*1c60*/  LOP3.LUT R6, R4, 0xff, RZ, 0xc0, !PT ;  /* 0x000000ff04067812 */ /* 0x001fc800078ec0ff */
[----:B---3--:R-:W-:-:S05]  /*1c70*/  IADD3 R4, PT, PT, R6, R7, RZ ;  /* 0x0000000706047210 */ /* 0x008fca0007ffe0ff */
[----:B------:R-:W-:Y:S01]  /*1c80*/  IMAD R7, R4, 0x4, R1 ;  /* 0x0000000404077824 */ /* 0x000fe200078e0201 */
[----:B----4-:R-:W-:-:S04]  /*1c90*/  IADD3 R6, PT, PT, R6, R21, RZ ;  /* 0x0000001506067210 */ /* 0x010fc80007ffe0ff */
[----:B-1----:R-:W3:Y:S01]  /*1ca0*/  LDL R8, [R7] ;  /* 0x0000000007087983 */ /* 0x002ee20000100800 */
[----:B--2---:R-:W-:-:S03]  /*1cb0*/  IMAD R14, R6, 0x4, R1 ;  /* 0x00000004060e7824 */ /* 0x004fc600078e0201 */
[----:B------:R0:W2:Y:S04]  /*1cc0*/  LDL R4, [R7+0x4] ;  /* 0x0000040007047983 */ /* 0x0000a80000100800 */
[----:B------:R-:W4:Y:S04]  /*1cd0*/  LDL R6, [R14+0x4] ;  /* 0x000004000e067983 */ /* 0x000f280000100800 */
[----:B------:R1:W5:Y:S01]  /*1ce0*/  LDL R9, [R14] ;  /* 0x000000000e097983 */ /* 0x0003620000100800 */
[----:B------:R-:W0:Y:S01]  /*1cf0*/  FRND.FLOOR R11, R28 ;  /* 0x0000001c000b7307 */ /* 0x000e220000205000 */
[----:B------:R-:W-:Y:S01]  /*1d00*/  UIADD3 UR4, UPT, UPT, UR4, 0x1, URZ ;  /* 0x0000000104047890 */ /* 0x000fe2000fffe0ff */
[----:B------:R-:W-:-:S03]  /*1d10*/  FADD R24, R24, R24 ;  /* 0x0000001818187221 */ /* 0x000fc60000000000 */
[----:B------:R-:W-:-:S03]  /*1d20*/  UISETP.NE.AND UP0, UPT, UR4, URZ, UPT ;  /* 0x000000ff0400728c */ /* 0x000fc6000bf05270 */
[----:B------:R-:W1:Y:S01]  /*1d30*/  FRND.FLOOR R10, R5 ;  /* 0x00000005000a7307 */ /* 0x000e620000205000 */
[----:B0-----:R-:W-:-:S04]  /*1d40*/  FADD R12, R28, -R11 ;  /* 0x8000000b1c0c7221 */ /* 0x001fc80000000000 */
[----:B------:R-:W-:Y:S01]  /*1d50*/  FADD R15, R12, -1 ;  /* 0xbf8000000c0f7421 */ /* 0x000fe20000000000 */
[----:B-1----:R-:W-:Y:S01]  /*1d60*/  FADD R10, R5, -R10 ;  /* 0x8000000a050a7221 */ /* 0x002fe20000000000 */
[----:B------:R-:W-:-:S05]  /*1d70*/  MOV R5, 0x40c00000 ;  /* 0x40c0000000057802 */ /* 0x000fca0000000f00 */
[----:B------:R-:W-:Y:S01]  /*1d80*/  FFMA R19, R12, R5, -15 ;  /* 0xc17000000c137423 */ /* 0x000fe20000000005 */
[C---:B---3--:R-:W-:Y:S02]  /*1d90*/  LOP3.LUT R13, R8.reuse, 0xf, RZ, 0xc0, !PT ;  /* 0x0000000f080d7812 */ /* 0x048fe400078ec0ff */
[----:B------:R-:W-:Y:S02]  /*1da0*/  LOP3.LUT R7, R8, 0xd, RZ, 0xc0, !PT ;  /* 0x0000000d08077812 */ /* 0x000fe400078ec0ff */
[----:B------:R-:W-:Y:S02]  /*1db0*/  ISETP.GE.U32.AND P4, PT, R13, 0x8, PT ;  /* 0x000000080d00780c */ /* 0x000fe40003f86070 */
[----:B------:R-:W-:Y:S02]  /*1dc0*/  ISETP.NE.AND P6, PT, R7, 0xc, PT ;  /* 0x0000000c0700780c */ /* 0x000fe40003fc5270 */
[----:B--2---:R-:W-:Y:S02]  /*1dd0*/  LOP3.LUT R7, R4, 0xf, RZ, 0xc0, !PT ;  /* 0x0000000f04077812 */ /* 0x004fe400078ec0ff */
[----:B------:R-:W-:-:S02]  /*1de0*/  LOP3.LUT P2, RZ, R8, 0x2, RZ, 0xc0, !PT ;  /* 0x0000000208ff7812 */ /* 0x000fc4000784c0ff */
[----:B------:R-:W-:Y:S02]  /*1df0*/  LOP3.LUT R8, R8, 0x1, RZ, 0xc0, !PT ;  /* 0x0000000108087812 */ /* 0x000fe400078ec0ff */
[----:B------:R-:W-:Y:S02]  /*1e00*/  FSEL R14, R12, R10, !P4 ;  /* 0x0000000a0c0e7208 */ /* 0x000fe40006000000 */
[C---:B------:R-:W-:Y:S02]  /*1e10*/  ISETP.GE.U32.AND P5, PT, R7.reuse, 0x8, PT ;  /* 0x000000080700780c */ /* 0x040fe40003fa6070 */
[----:B------:R-:W-:Y:S01]  /*1e20*/  ISETP.GE.U32.AND P4, PT, R7, 0x4, PT ;  /* 0x000000040700780c */ /* 0x000fe20003f86070 */
[----:B------:R-:W-:Y:S01]  /*1e30*/  FADD R7, R10, -1 ;  /* 0xbf8000000a077421 */ /* 0x000fe20000000000 */
[----:B------:R-:W-:Y:S02]  /*1e40*/  LOP3.LUT R11, R4, 0xd, RZ, 0xc0, !PT ;  /* 0x0000000d040b7812 */ /* 0x000fe400078ec0ff */
[----:B------:R-:W-:-:S02]  /*1e50*/  ISETP.NE.U32.AND P0, PT, R8, 0x1, PT ;  /* 0x000000010800780c */ /* 0x000fc40003f05070 */
[----:B----4-:R-:W-:Y:S02]  /*1e60*/  LOP3.LUT R8, R6, 0xf, RZ, 0xc0, !PT ;  /* 0x0000000f06087812 */ /* 0x010fe400078ec0ff */
[----:B------:R-:W-:Y:S01]  /*1e70*/  ISETP.GE.U32.AND P3, PT, R13, 0x4, PT ;  /* 0x000000040d00780c */ /* 0x000fe20003f66070 */
[C---:B------:R-:W-:Y:S01]  /*1e80*/  FMUL R13, R12.reuse, R12 ;  /* 0x0000000c0c0d7220 */ /* 0x040fe20000400000 */
[----:B------:R-:W-:Y:S02]  /*1e90*/  ISETP.NE.AND P1, PT, R11, 0xc, PT ;  /* 0x0000000c0b00780c */ /* 0x000fe40003f25270 */
[C---:B------:R-:W-:Y:S02]  /*1ea0*/  FSEL R11, R12.reuse, R7, !P5 ;  /* 0x000000070c0b7208 */ /* 0x040fe40006800000 */
[----:B------:R-:W-:Y:S02]  /*1eb0*/  FSEL R17, R12, RZ, !P6 ;  /* 0x000000ff0c117208 */ /* 0x000fe40007000000 */
[----:B------:R-:W-:-:S02]  /*1ec0*/  ISETP.GE.U32.AND P5, PT, R8, 0x4, PT ;  /* 0x000000040800780c */ /* 0x000fc40003fa6070 */
[----:B------:R-:W-:Y:S01]  /*1ed0*/  ISETP.GE.U32.AND P6, PT, R8, 0x8, PT ;  /* 0x000000080800780c */ /* 0x000fe20003fc6070 */
[C---:B------:R-:W-:Y:S01]  /*1ee0*/  FMUL R8, R12.reuse, R13 ;  /* 0x0000000d0c087220 */ /* 0x040fe20000400000 */
[C---:B------:R-:W-:Y:S01]  /*1ef0*/  FFMA R13, R12.reuse, R19, 10 ;  /* 0x412000000c0d7423 */ /* 0x040fe20000000013 */
[----:B------:R-:W-:Y:S02]  /*1f00*/  FSEL R12, R12, RZ, !P1 ;  /* 0x000000ff0c0c7208 */ /* 0x000fe40004800000 */
[----:B------:R-:W-:Y:S01]  /*1f10*/  LOP3.LUT R18, R6, 0xd, RZ, 0xc0, !PT ;  /* 0x0000000d06127812 */ /* 0x000fe200078ec0ff */
[----:B------:R-:W-:Y:S01]  /*1f20*/  FMUL R8, R8, R13 ;  /* 0x0000000d08087220 */ /* 0x000fe20000400000 */
[C---:B------:R-:W-:Y:S02]  /*1f30*/  LOP3.LUT P1, RZ, R4.reuse, 0x2, RZ, 0xc0, !PT ;  /* 0x0000000204ff7812 */ /* 0x040fe4000782c0ff */
[----:B------:R-:W-:Y:S02]  /*1f40*/  LOP3.LUT R16, R4, 0x1, RZ, 0xc0, !PT ;  /* 0x0000000104107812 */ /* 0x000fe400078ec0ff */
[----:B------:R-:W-:-:S02]  /*1f50*/  FSEL R4, R7, R12, !P4 ;  /* 0x0000000c07047208 */ /* 0x000fc40006000000 */
[----:B------:R-:W-:Y:S02]  /*1f60*/  ISETP.NE.AND P4, PT, R18, 0xc, PT ;  /* 0x0000000c1200780c */ /* 0x000fe40003f85270 */
[C---:B-----5:R-:W-:Y:S02]  /*1f70*/  LOP3.LUT R18, R9.reuse, 0xf, RZ, 0xc0, !PT ;  /* 0x0000000f09127812 */ /* 0x060fe400078ec0ff */
[----:B------:R-:W-:Y:S02]  /*1f80*/  LOP3.LUT R19, R9, 0xd, RZ, 0xc0, !PT ;  /* 0x0000000d09137812 */ /* 0x000fe400078ec0ff */
[C---:B------:R-:W-:Y:S02]  /*1f90*/  FSEL R12, R15.reuse, R7, !P6 ;  /* 0x000000070f0c7208 */ /* 0x040fe40007000000 */
[----:B------:R-:W-:Y:S02]  /*1fa0*/  ISETP.NE.U32.AND P6, PT, R16, 0x1, PT ;  /* 0x000000011000780c */ /* 0x000fe40003fc5070 */
[----:B------:R-:W-:-:S02]  /*1fb0*/  @P5 FSEL R7, R15, RZ, !P4 ;  /* 0x000000ff0f075208 */ /* 0x000fc40006000000 */
[----:B------:R-:W-:Y:S02]  /*1fc0*/  ISETP.GE.U32.AND P5, PT, R18, 0x8, PT ;  /* 0x000000081200780c */ /* 0x000fe40003fa6070 */
[----:B------:R-:W-:Y:S02]  /*1fd0*/  FSEL R16, R10, R17, !P3 ;  /* 0x000000110a107208 */ /* 0x000fe40005800000 */
[----:B------:R-:W-:Y:S02]  /*1fe0*/  ISETP.NE.AND P3, PT, R19, 0xc, PT ;  /* 0x0000000c1300780c */ /* 0x000fe40003f65270 */
[----:B------:R-:W-:Y:S02]  /*1ff0*/  FSEL R17, R15, R10, !P5 ;  /* 0x0000000a0f117208 */ /* 0x000fe40006800000 */
[----:B------:R-:W-:Y:S02]  /*2000*/  ISETP.GE.U32.AND P4, PT, R18, 0x4, PT ;  /* 0x000000041200780c */ /* 0x000fe40003f86070 */
[----:B------:R-:W-:-:S02]  /*2010*/  LOP3.LUT P5, RZ, R9, 0x2, RZ, 0xc0, !PT ;  /* 0x0000000209ff7812 */ /* 0x000fc400078ac0ff */
[----:B------:R-:W-:Y:S02]  /*2020*/  FSEL R15, R15, RZ, !P3 ;  /* 0x000000ff0f0f7208 */ /* 0x000fe40005800000 */
[----:B------:R-:W-:Y:S02]  /*2030*/  LOP3.LUT R9, R9, 0x1, RZ, 0xc0, !PT ;  /* 0x0000000109097812 */ /* 0x000fe400078ec0ff */
[----:B------:R-:W-:Y:S02]  /*2040*/  LOP3.LUT R18, R6, 0x1, RZ, 0xc0, !PT ;  /* 0x0000000106127812 */ /* 0x000fe400078ec0ff */
[----:B------:R-:W-:Y:S02]  /*2050*/  FSEL R14, -R14, R14, !P0 ;  /* 0x0000000e0e0e7208 */ /* 0x000fe40004000100 */
[----:B------:R-:W-:Y:S02]  /*2060*/  FSEL R15, R10, R15, !P4 ;  /* 0x0000000f0a0f7208 */ /* 0x000fe40006000000 */
[----:B------:R-:W-:-:S02]  /*2070*/  ISETP.NE.U32.AND P3, PT, R9, 0x1, PT ;  /* 0x000000010900780c */ /* 0x000fc40003f65070 */
[----:B------:R-:W-:Y:S02]  /*2080*/  ISETP.NE.U32.AND P0, PT, R18, 0x1, PT ;  /* 0x000000011200780c */ /* 0x000fe40003f05070 */
[----:B------:R-:W-:Y:S02]  /*2090*/  LOP3.LUT P4, RZ, R6, 0x2, RZ, 0xc0, !PT ;  /* 0x0000000206ff7812 */ /* 0x000fe4000788c0ff */
[----:B------:R-:W-:Y:S02]  /*20a0*/  FSEL R6, R4, -R4, !P1 ;  /* 0x8000000404067208 */ /* 0x000fe40004800000 */
[----:B------:R-:W-:Y:S02]  /*20b0*/  FSEL R11, -R11, R11, !P6 ;  /* 0x0000000b0b0b7208 */ /* 0x000fe40007000100 */
[----:B------:R-:W-:Y:S02]  /*20c0*/  FSEL R17, -R17, R17, !P3 ;  /* 0x0000001111117208 */ /* 0x000fe40005800100 */
[----:B------:R-:W-:Y:S01]  /*20d0*/  FSEL R12, -R12, R12, !P0 ;  /* 0x0000000c0c0c7208 */ /* 0x000fe20004000100 */
[----:B------:R-:W-:Y:S01]  /*20e0*/  FADD R11, R11, R6 ;  /* 0x000000060b0b7221 */ /* 0x000fe20000000000 */
[----:B------:R-:W-:-:S02]  /*20f0*/  FSEL R9, R16, -R16, !P2 ;  /* 0x8000001010097208 */ /* 0x000fc40005000000 */
[----:B------:R-:W-:Y:S02]  /*2100*/  FSEL R4, R15, -R15, !P5 ;  /* 0x8000000f0f047208 */ /* 0x000fe40006800000 */
[----:B------:R-:W-:Y:S01]  /*2110*/  FSEL R7, R7, -R7, !P4 ;  /* 0x8000000707077208 */ /* 0x000fe20006000000 */
[----:B------:R-:W-:Y:S02]  /*2120*/  FADD R9, R14, R9 ;  /* 0x000000090e097221 */ /* 0x000fe40000000000 */
[----:B------:R-:W-:Y:S02]  /*2130*/  FADD R4, R17, R4 ;  /* 0x0000000411047221 */ /* 0x000fe40000000000 */
[----:B------:R-:W-:Y:S01]  /*2140*/  FADD R12, R12, R7 ;  /* 0x000000070c0c7221 */ /* 0x000fe20000000000 */
[C---:B------:R-:W-:Y:S01]  /*2150*/  FFMA R7, R10.reuse, R5, -15 ;  /* 0xc17000000a077423 */ /* 0x040fe20000000005 */
[C---:B------:R-:W-:Y:S01]  /*2160*/  FMUL R5, R10.reuse, R10 ;  /* 0x0000000a0a057220 */ /* 0x040fe20000400000 */
[----:B------:R-:W-:Y:S01]  /*2170*/  FADD R6, -R9, R4 ;  /* 0x0000000409067221 */ /* 0x000fe20000000100 */
[----:B------:R-:W-:Y:S01]  /*2180*/  FADD R12, -R11, R12 ;  /* 0x0000000c0b0c7221 */ /* 0x000fe20000000100 */
[C---:B------:R-:W-:Y:S01]  /*2190*/  FFMA R4, R10.reuse, R7, 10 ;  /* 0x412000000a047423 */ /* 0x040fe20000000007 */
[----:B------:R-:W-:Y:S01]  /*21a0*/  FMUL R5, R10, R5 ;  /* 0x000000050a057220 */ /* 0x000fe20000400000 */
[C---:B------:R-:W-:Y:S01]  /*21b0*/  FFMA R9, R8.reuse, R6, R9 ;  /* 0x0000000608097223 */ /* 0x040fe20000000009 */
[----:B------:R-:W-:-:S02]  /*21c0*/  FFMA R12, R8, R12, R11 ;  /* 0x0000000c080c7223 */ /* 0x000fc4000000000b */
[----:B------:R-:W-:Y:S02]  /*21d0*/  FMUL R4, R5, R4 ;  /* 0x0000000405047220 */ /* 0x000fe40000400000 */
[----:B------:R-:W-:-:S04]  /*21e0*/  FADD R12, -R9, R12 ;  /* 0x0000000c090c7221 */ /* 0x000fc80000000100 */
[----:B------:R-:W-:-:S04]  /*21f0*/  FFMA R4, R4, R12, R9 ;  /* 0x0000000c04047223 */ /* 0x000fc80000000009 */
[----:B------:R-:W-:Y:S01]  /*2200*/  FFMA R25, R4, R2, R25 ;  /* 0x0000000204197223 */ /* 0x000fe20000000019 */
[----:B------:R-:W-:Y:S01]  /*2210*/  FMUL R2, R2, 0.5 ;  /* 0x3f00000002027820 */ /* 0x000fe20000400000 */
[----:B------:R-:W-:Y:S06]  /*2220*/  BRA.U UP0, `(.L_x_74) ;  /* 0xffffffe100587547 */ /* 0x000fec000b83ffff */
[----:B------:R-:W-:-:S04]  /*2230*/  FADD R5, R25, 1 ;  /* 0x3f80000019057421 */ /* 0x000fc80000000000 */
[----:B------:R-:W-:-:S07]  /*2240*/  FMUL R5, R5, 0.5 ;  /* 0x3f00000005057820 */ /* 0x000fce0000400000 */
.L_x_71:
[----:B------:R-:W0:Y:S01]  /*2250*/  LDC.64 R2, c[0x0][0x380] ;  /* 0x0000e000ff027b82 */ /* 0x000e220000000a00 */
[----:B------:R-:W1:Y:S02]  /*2260*/  LDCU UR4, c[0x0][0x388] ;  /* 0x00007100ff0477ac */ /* 0x000e640008000800 */
[----:B-1----:R-:W-:-:S04]  /*2270*/  IMAD R27, R26, UR4, R27 ;  /* 0x000000041a1b7c24 */ /* 0x002fc8000f8e021b */
[----:B0-----:R-:W-:-:S05]  /*2280*/  IMAD.WIDE R2, R27, 0x4, R2 ;  /* 0x000000041b027825 */ /* 0x001fca00078e0202 */
[----:B------:R-:W-:Y:S01]  /*2290*/  STG.E desc[UR6][R2.64], R5 ;  /* 0x0000000502007986 */ /* 0x000fe2000c101906 */
[----:B------:R-:W-:Y:S05]  /*22a0*/  EXIT ;  /* 0x000000000000794d */ /* 0x000fea0003800000 */
        .weak           $__internal_3_$__cuda_sm3x_div_rn_noftz_f32_slowpath
        .type           $__internal_3_$__cuda_sm3x_div_rn_noftz_f32_slowpath,@function
        .size           $__internal_3_$__cuda_sm3x_div_rn_noftz_f32_slowpath,(.L_x_197 - $__internal_3_$__cuda_sm3x_div_rn_noftz_f32_slowpath)
$__internal_3_$__cuda_sm3x_div_rn_noftz_f32_slowpath:
[----:B------:R-:W-:Y:S01]  /*22b0*/  SHF.R.U32.HI R6, RZ, 0x17, R3 ;  /* 0x00000017ff067819 */ /* 0x000fe20000011603 */
[----:B------:R-:W-:Y:S01]  /*22c0*/  BSSY.RECONVERGENT B1, `(.L_x_75) ;  /* 0x0000062000017945 */ /* 0x000fe20003800200 */
[----:B------:R-:W-:Y:S02]  /*22d0*/  SHF.R.U32.HI R5, RZ, 0x17, R2 ;  /* 0x00000017ff057819 */ /* 0x000fe40000011602 */
[----:B------:R-:W-:Y:S02]  /*22e0*/  LOP3.LUT R10, R6, 0xff, RZ, 0xc0, !PT ;  /* 0x000000ff060a7812 */ /* 0x000fe400078ec0ff */
[----:B------:R-:W-:-:S03]  /*22f0*/  LOP3.LUT R8, R5, 0xff, RZ, 0xc0, !PT ;  /* 0x000000ff05087812 */ /* 0x000fc600078ec0ff */
[----:B------:R-:W-:Y:S01]  /*2300*/  VIADD R7, R10, 0xffffffff ;  /* 0xffffffff0a077836 */ /* 0x000fe20000000000 */
[----:B------:R-:W-:-:S04]  /*2310*/  IADD3 R6, PT, PT, R8, -0x1, RZ ;  /* 0xffffffff08067810 */ /* 0x000fc80007ffe0ff */
        /* <DEDUP_REMOVED lines=22> */
[----:B------:R-:W-:Y:S01]  /*2480*/  @P0 MOV R5, RZ ;  /* 0x000000ff00050202 */ /* 0x000fe20000000f00 */
[----:B------:R-:W-:Y:S02]  /*2490*/  @!P0 IMAD.MOV.U32 R5, RZ, RZ, -0x40 ;  /* 0xffffffc0ff058424 */ /* 0x000fe400078e00ff */
[----:B------:R-:W-:Y:S01]  /*24a0*/  @!P0 FFMA R2, R2, 1.84467440737095516160e+19, RZ ;  /* 0x5f80000002028823 */ /* 0x000fe200000000ff */
[----:B------:R-:W-:Y:S02]  /*24b0*/  @!P1 FFMA R3, R3, 1.84467440737095516160e+19, RZ ;  /* 0x5f80000003039823 */ /* 0x000fe400000000ff */
[----:B------:R-:W-:-:S07]  /*24c0*/  @!P1 IADD3 R5, PT, PT, R5, 0x40, RZ ;  /* 0x0000004005059810 */ /* 0x000fce0007ffe0ff */
.L_x_76:
[----:B------:R-:W-:Y:S01]  /*24d0*/  LEA R6, R10, 0xc0800000, 0x17 ;  /* 0xc08000000a067811 */ /* 0x000fe200078eb8ff */
[----:B------:R-:W-:Y:S04]  /*24e0*/  BSSY.RECONVERGENT B2, `(.L_x_81) ;  /* 0x0000036000027945 */ /* 0x000fe80003800200 */
[----:B------:R-:W-:Y:S01]  /*24f0*/  IMAD.IADD R6, R3, 0x1, -R6 ;  /* 0x0000000103067824 */ /* 0x000fe200078e0a06 */
[----:B------:R-:W-:-:S03]  /*2500*/  IADD3 R3, PT, PT, R8, -0x7f, RZ ;  /* 0xffffff8108037810 */ /* 0x000fc60007ffe0ff */
[----:B------:R0:W1:Y:S01]  /*2510*/  MUFU.RCP R7, R6 ;  /* 0x0000000600077308 */ /* 0x0000620000001000 */
[----:B------:R-:W-:Y:S01]  /*2520*/  FADD.FTZ R9, -R6, -RZ ;  /* 0x800000ff06097221 */ /* 0x000fe20000010100 */
[C---:B------:R-:W-:Y:S01]  /*2530*/  IMAD R2, R3.reuse, -0x800000, R2 ;  /* 0xff80000003027824 */ /* 0x040fe200078e0202 */
[----:B0-----:R-:W-:-:S05]  /*2540*/  IADD3 R6, PT, PT, R3, 0x7f, -R10 ;  /* 0x0000007f03067810 */ /* 0x001fca0007ffe80a */
[----:B------:R-:W-:Y:S02]  /*2550*/  IMAD.IADD R6, R6, 0x1, R5 ;  /* 0x0000000106067824 */ /* 0x000fe400078e0205 */
[----:B-1----:R-:W-:-:S04]  /*2560*/  FFMA R8, R7, R9, 1 ;  /* 0x3f80000007087423 */ /* 0x002fc80000000009 */
[----:B------:R-:W-:-:S04]  /*2570*/  FFMA R12, R7, R8, R7 ;  /* 0x00000008070c7223 */ /* 0x000fc80000000007 */
[----:B------:R-:W-:-:S04]  /*2580*/  FFMA R7, R2, R12, RZ ;  /* 0x0000000c02077223 */ /* 0x000fc800000000ff */
[----:B------:R-:W-:-:S04]  /*2590*/  FFMA R8, R9, R7, R2 ;  /* 0x0000000709087223 */ /* 0x000fc80000000002 */
[----:B------:R-:W-:-:S04]  /*25a0*/  FFMA R7, R12, R8, R7 ;  /* 0x000000080c077223 */ /* 0x000fc80000000007 */
[----:B------:R-:W-:-:S04]  /*25b0*/  FFMA R8, R9, R7, R2 ;  /* 0x0000000709087223 */ /* 0x000fc80000000002 */
[----:B------:R-:W-:-:S05]  /*25c0*/  FFMA R2, R12, R8, R7 ;  /* 0x000000080c027223 */ /* 0x000fca0000000007 */
[----:B------:R-:W-:-:S04]  /*25d0*/  SHF.R.U32.HI R3, RZ, 0x17, R2 ;  /* 0x00000017ff037819 */ /* 0x000fc80000011602 */
[----:B------:R-:W-:-:S04]  /*25e0*/  LOP3.LUT R3, R3, 0xff, RZ, 0xc0, !PT ;  /* 0x000000ff03037812 */ /* 0x000fc800078ec0ff */
[----:B------:R-:W-:-:S05]  /*25f0*/  IADD3 R9, PT, PT, R3, R6, RZ ;  /* 0x0000000603097210 */ /* 0x000fca0007ffe0ff */
        /* <DEDUP_REMOVED lines=11> */
[CCC-:B------:R-:W-:Y:S01]  /*26b0*/  FFMA.RM R6, R12.reuse, R8.reuse, R7.reuse ;  /* 0x000000080c067223 */ /* 0x1c0fe20000004007 */
[C---:B------:R-:W-:Y:S02]  /*26c0*/  ISETP.NE.AND P2, PT, R9.reuse, RZ, PT ;  /* 0x000000ff0900720c */ /* 0x040fe40003f45270 */
[----:B------:R-:W-:Y:S02]  /*26d0*/  ISETP.NE.AND P1, PT, R9, RZ, PT ;  /* 0x000000ff0900720c */ /* 0x000fe40003f25270 */
[----:B------:R-:W-:Y:S01]  /*26e0*/  LOP3.LUT R5, R3, 0x7fffff, RZ, 0xc0, !PT ;  /* 0x007fffff03057812 */ /* 0x000fe200078ec0ff */
[----:B------:R-:W-:Y:S01]  /*26f0*/  FFMA.RP R3, R12, R8, R7 ;  /* 0x000000080c037223 */ /* 0x000fe20000008007 */
[----:B------:R-:W-:Y:S01]  /*2700*/  IADD3 R8, PT, PT, R9, 0x20, RZ ;  /* 0x0000002009087810 */ /* 0x000fe20007ffe0ff */
        /* <DEDUP_REMOVED lines=11> */
[----:B------:R-:W-:-:S04]  /*27c0*/  LOP3.LUT R3, R3, R6, RZ, 0xc0, !PT ;  /* 0x0000000603037212 */ /* 0x000fc800078ec0ff */
[----:B------:R-:W-:-:S04]  /*27d0*/  IADD3 R3, PT, PT, R8, R3, RZ ;  /* 0x0000000308037210 */ /* 0x000fc80007ffe0ff */
[----:B------:R-:W-:Y:S01]  /*27e0*/  LOP3.LUT R2, R3, R2, RZ, 0xfc, !PT ;  /* 0x0000000203027212 */ /* 0x000fe200078efcff */
[----:B------:R-:W-:Y:S06]  /*27f0*/  BRA `(.L_x_84) ;  /* 0x0000000000107947 */ /* 0x000fec0003800000 */
.L_x_83:
[----:B------:R-:W-:-:S04]  /*2800*/  LOP3.LUT R2, R2, 0x80000000, RZ, 0xc0, !PT ;  /* 0x8000000002027812 */ /* 0x000fc800078ec0ff */
[----:B------:R-:W-:Y:S01]  /*2810*/  LOP3.LUT R2, R2, 0x7f800000, RZ, 0xfc, !PT ;  /* 0x7f80000002027812 */ /* 0x000fe200078efcff */
[----:B------:R-:W-:Y:S06]  /*2820*/  BRA `(.L_x_84) ;  /* 0x0000000000047947 */ /* 0x000fec0003800000 */
.L_x_82:
[----:B------:R-:W-:-:S07]  /*2830*/  IMAD R2, R6, 0x800000, R2 ;  /* 0x0080000006027824 */ /* 0x000fce00078e0202 */
.L_x_84:
[----:B------:R-:W-:Y:S05]  /*2840*/  BSYNC.RECONVERGENT B2 ;  /* 0x0000000000027941 */ /* 0x000fea0003800200 */
.L_x_81:
[----:B------:R-:W-:Y:S05]  /*2850*/  BRA `(.L_x_85) ;  /* 0x0000000000207947 */ /* 0x000fea0003800000 */
.L_x_80:
[----:B------:R-:W-:-:S04]  /*2860*/  LOP3.LUT R2, R3, 0x80000000, R2, 0x48, !PT ;  /* 0x8000000003027812 */ /* 0x000fc800078e4802 */
[----:B------:R-:W-:Y:S01]  /*2870*/  LOP3.LUT R2, R2, 0x7f800000, RZ, 0xfc, !PT ;  /* 0x7f80000002027812 */ /* 0x000fe200078efcff */
[----:B------:R-:W-:Y:S06]  /*2880*/  BRA `(.L_x_85) ;  /* 0x0000000000147947 */ /* 0x000fec0003800000 */
.L_x_79:
[----:B------:R-:W-:Y:S01]  /*2890*/  LOP3.LUT R2, R3, 0x80000000, R2, 0x48, !PT ;  /* 0x8000000003027812 */ /* 0x000fe200078e4802 */
[----:B------:R-:W-:Y:S06]  /*28a0*/  BRA `(.L_x_85) ;  /* 0x00000000000c7947 */ /* 0x000fec0003800000 */
.L_x_78:
[----:B------:R-:W0:Y:S01]  /*28b0*/  MUFU.RSQ R2, -QNAN ;  /* 0xffc0000000027908 */ /* 0x000e220000001400 */
[----:B------:R-:W-:Y:S05]  /*28c0*/  BRA `(.L_x_85) ;  /* 0x0000000000047947 */ /* 0x000fea0003800000 */
.L_x_77:
[----:B------:R-:W-:-:S07]  /*28d0*/  FADD.FTZ R2, R2, R3 ;  /* 0x0000000302027221 */ /* 0x000fce0000010000 */
.L_x_85:
[----:B------:R-:W-:Y:S05]  /*28e0*/  BSYNC.RECONVERGENT B1 ;  /* 0x0000000000017941 */ /* 0x000fea0003800200 */
.L_x_75:
[----:B------:R-:W-:-:S04]  /*28f0*/  HFMA2 R5, -RZ, RZ, 0, 0 ;  /* 0x00000000ff057431 */ /* 0x000fc800000001ff */
[----:B0-----:R-:W-:Y:S05]  /*2900*/  RET.REL.NODEC R4 `(_Z17perlinNoiseKernelPfiifi) ;  /* 0xffffffd404bc7950 */ /* 0x001fea0003c3ffff */
.L_x_86:
        /* <DEDUP_REMOVED lines=15> */
.L_x_197:


//--------------------- .text._Z20initGameOfLifeKernelPfiij --------------------------
	.section	.text._Z20initGameOfLifeKernelPfiij,"ax",@progbits
	.align	128
        .global         _Z20initGameOfLifeKernelPfiij
        .type           _Z20initGameOfLifeKernelPfiij,@function
        .size           _Z20initGameOfLifeKernelPfiij,(.L_x_207 - _Z20initGameOfLifeKernelPfiij)
        .other          _Z20initGameOfLifeKernelPfiij,@"STO_CUDA_ENTRY STV_DEFAULT"
_Z20initGameOfLifeKernelPfiij:
.text._Z20initGameOfLifeKernelPfiij:
[----:B------:R-:W-:Y:S01]  /*0000*/  LDC R1, c[0x0][0x37c] ;  /* 0x0000df00ff017b82 */ /* 0x000fe20000000800 */
[----:B------:R-:W0:Y:S07]  /*0010*/  S2R R2, SR_TID.Y ;  /* 0x0000000000027919 */ /* 0x000e2e0000002200 */
[----:B------:R-:W1:Y:S01]  /*0020*/  LDC R0, c[0x0][0x360] ;  /* 0x0000d800ff007b82 */ /* 0x000e620000000800 */
[----:B------:R-:W2:Y:S01]  /*0030*/  LDCU.64 UR6, c[0x0][0x388] ;  /* 0x00007100ff0677ac */ /* 0x000ea20008000a00 */
[----:B------:R-:W1:Y:S06]  /*0040*/  S2R R5, SR_TID.X ;  /* 0x0000000000057919 */ /* 0x000e6c0000002100 */
[----:B------:R-:W0:Y:S08]  /*0050*/  S2UR UR5, SR_CTAID.Y ;  /* 0x00000000000579c3 */ /* 0x000e300000002600 */
[----:B------:R-:W0:Y:S08]  /*0060*/  LDC R3, c[0x0][0x364] ;  /* 0x0000d900ff037b82 */ /* 0x000e300000000800 */
[----:B------:R-:W1:Y:S01]  /*0070*/  S2UR UR4, SR_CTAID.X ;  /* 0x00000000000479c3 */ /* 0x000e620000002500 */
[----:B0-----:R-:W-:-:S05]  /*0080*/  IMAD R3, R3, UR5, R2 ;  /* 0x0000000503037c24 */ /* 0x001fca000f8e0202 */
[----:B--2---:R-:W-:Y:S01]  /*0090*/  ISETP.GE.AND P0, PT, R3, UR7, PT ;  /* 0x0000000703007c0c */ /* 0x004fe2000bf06270 */
[----:B-1----:R-:W-:-:S05]  /*00a0*/  IMAD R0, R0, UR4, R5 ;  /* 0x0000000400007c24 */ /* 0x002fca000f8e0205 */
[----:B------:R-:W-:-:S13]  /*00b0*/  ISETP.GE.OR P0, PT, R0, UR6, P0 ;  /* 0x0000000600007c0c */ /* 0x000fda0008706670 */
[----:B------:R-:W-:Y:S05]  /*00c0*/  @P0 EXIT ;  /* 0x000000000000094d */ /* 0x000fea0003800000 */
[----:B------:R-:W0:Y:S01]  /*00d0*/  LDCU UR4, c[0x0][0x390] ;  /* 0x00007200ff0477ac */ /* 0x000e220008000800 */
[----:B------:R-:W-:-:S04]  /*00e0*/  IMAD R5, R3, UR6, R0 ;  /* 0x0000000603057c24 */ /* 0x000fc8000f8e0200 */
[----:B0-----:R-:W-:Y:S01]  /*00f0*/  VIADD R0, R5, UR4 ;  /* 0x0000000405007c36 */ /* 0x001fe20008000000 */
[----:B------:R-:W0:Y:S04]  /*0100*/  LDCU.64 UR4, c[0x0][0x358] ;  /* 0x00006b00ff0477ac */ /* 0x000e280008000a00 */
[----:B------:R-:W-:-:S05]  /*0110*/  LOP3.LUT R0, R0, 0xaad26b49, RZ, 0x3c, !PT ;  /* 0xaad26b4900007812 */ /* 0x000fca00078e3cff */
[----:B------:R-:W-:-:S05]  /*0120*/  IMAD R2, R0, 0x4182bed5, RZ ;  /* 0x4182bed500027824 */ /* 0x000fca00078e02ff */
[C---:B------:R-:W-:Y:S01]  /*0130*/  IADD3 R3, PT, PT, R2.reuse, 0x75bcd15, RZ ;  /* 0x075bcd1502037810 */ /* 0x040fe20007ffe0ff */
[----:B------:R-:W-:-:S03]  /*0140*/  VIADD R2, R2, 0x583f19 ;  /* 0x00583f1902027836 */ /* 0x000fc60000000000 */
[----:B------:R-:W-:-:S04]  /*0150*/  SHF.R.U32.HI R4, RZ, 0x2, R3 ;  /* 0x00000002ff047819 */ /* 0x000fc80000011603 */
[----:B------:R-:W-:Y:S02]  /*0160*/  LOP3.LUT R4, R4, R3, RZ, 0x3c, !PT ;  /* 0x0000000304047212 */ /* 0x000fe400078e3cff */
[----:B------:R-:W-:-:S03]  /*0170*/  SHF.L.U32 R3, R2, 0x4, RZ ;  /* 0x0000000402037819 */ /* 0x000fc600000006ff */
[----:B------:R-:W-:-:S05]  /*0180*/  IMAD.SHL.U32 R6, R4, 0x2, RZ ;  /* 0x0000000204067824 */ /* 0x000fca00078e00ff */
[----:B------:R-:W-:Y:S02]  /*0190*/  LOP3.LUT R7, R2, R3, R6, 0x96, !PT ;  /* 0x0000000302077212 */ /* 0x000fe400078e9606 */
[----:B------:R-:W1:Y:S02]  /*01a0*/  LDC.64 R2, c[0x0][0x380] ;  /* 0x0000e000ff027b82 */ /* 0x000e640000000a00 */
[----:B------:R-:W-:-:S05]  /*01b0*/  LOP3.LUT R7, R7, R4, RZ, 0x3c, !PT ;  /* 0x0000000407077212 */ /* 0x000fca00078e3cff */
[----:B------:R-:W-:Y:S02]  /*01c0*/  IMAD R7, R0, 0x4182bed5, R7 ;  /* 0x4182bed500077824 */ /* 0x000fe400078e0207 */
[----:B------:R-:W-:-:S03]  /*01d0*/  IMAD.MOV.U32 R0, RZ, RZ, 0x2f800000 ;  /* 0x2f800000ff007424 */ /* 0x000fc600078e00ff */
[----:B------:R-:W-:-:S04]  /*01e0*/  IADD3 R7, PT, PT, R7, -0x26039c23, RZ ;  /* 0xd9fc63dd07077810 */ /* 0x000fc80007ffe0ff */
[----:B------:R-:W-:-:S05]  /*01f0*/  I2FP.F32.U32 R7, R7 ;  /* 0x0000000700077245 */ /* 0x000fca0000201000 */
[----:B------:R-:W-:Y:S01]  /*0200*/  FFMA R7, R7, R0, 1.1641532182693481445e-10 ;  /* 0x2f00000007077423 */ /* 0x000fe20000000000 */
[----:B-1----:R-:W-:-:S04]  /*0210*/  IMAD.WIDE R2, R5, 0x4, R2 ;  /* 0x0000000405027825 */ /* 0x002fc800078e0202 */
[----:B------:R-:W-:-:S05]  /*0220*/  FSET.BF.GT.AND R7, R7, 0.69999998807907104492, PT ;  /* 0x3f3333330707780a */ /* 0x000fca0003804000 */
[----:B0-----:R-:W-:Y:S01]  /*0230*/  STG.E desc[UR4][R2.64], R7 ;  /* 0x0000000702007986 */ /* 0x001fe2000c101904 */
[----:B------:R-:W-:Y:S05]  /*0240*/  EXIT ;  /* 0x000000000000794d */ /* 0x000fea0003800000 */
.L_x_87:
        /* <DEDUP_REMOVED lines=11> */
.L_x_207:


//--------------------- .text._Z16gameOfLifeKernelPfS_ii --------------------------
	.section	.text._Z16gameOfLifeKernelPfS_ii,"ax",@progbits
	.align	128
        .global         _Z16gameOfLifeKernelPfS_ii
        .type           _Z16gameOfLifeKernelPfS_ii,@function
        .size           _Z16gameOfLifeKernelPfS_ii,(.L_x_208 - _Z16gameOfLifeKernelPfS_ii)
        .other          _Z16gameOfLifeKernelPfS_ii,@"STO_CUDA_ENTRY STV_DEFAULT"
_Z16gameOfLifeKernelPfS_ii:
.text._Z16gameOfLifeKernelPfS_ii:
[----:B------:R-:W-:Y:S01]  /*0000*/  LDC R1, c[0x0][0x37c] ;  /* 0x0000df00ff017b82 */ /* 0x000fe20000000800 */
[----:B------:R-:W0:Y:S07]  /*0010*/  S2R R5, SR_TID.Y ;  /* 0x0000000000057919 */ /* 0x000e2e0000002200 */
[----:B------:R-:W1:Y:S01]  /*0020*/  LDC R7, c[0x0][0x360] ;  /* 0x0000d800ff077b82 */ /* 0x000e620000000800 */
[----:B------:R-:W1:Y:S07]  /*0030*/  S2R R4, SR_TID.X ;  /* 0x0000000000047919 */ /* 0x000e6e0000002100 */
[----:B------:R-:W0:Y:S08]  /*0040*/  S2UR UR5, SR_CTAID.Y ;  /* 0x00000000000579c3 */ /* 0x000e300000002600 */
[----:B------:R-:W0:Y:S08]  /*0050*/  LDC R0, c[0x0][0x364] ;  /* 0x0000d900ff007b82 */ /* 0x000e300000000800 */
[----:B------:R-:W1:Y:S08]  /*0060*/  S2UR UR4, SR_CTAID.X ;  /* 0x00000000000479c3 */ /* 0x000e700000002500 */
[----:B------:R-:W2:Y:S01]  /*0070*/  LDC.64 R2, c[0x0][0x390] ;  /* 0x0000e400ff027b82 */ /* 0x000ea20000000a00 */
[----:B0-----:R-:W-:-:S02]  /*0080*/  IMAD R0, R0, UR5, R5 ;  /* 0x0000000500007c24 */ /* 0x001fc4000f8e0205 */
[----:B-1----:R-:W-:-:S03]  /*0090*/  IMAD R7, R7, UR4, R4 ;  /* 0x0000000407077c24 */ /* 0x002fc6000f8e0204 */
[----:B--2---:R-:W-:-:S04]  /*00a0*/  ISETP.GE.AND P0, PT, R0, R3, PT ;  /* 0x000000030000720c */ /* 0x004fc80003f06270 */
[----:B------:R-:W-:-:S13]  /*00b0*/  ISETP.GE.OR P0, PT, R7, R2, P0 ;  /* 0x000000020700720c */ /* 0x000fda0000706670 */
[----:B------:R-:W-:Y:S05]  /*00c0*/  @P0 EXIT ;  /* 0x000000000000094d */ /* 0x000fea0003800000 */
[----:B------:R-:W-:Y:S01]  /*00d0*/  IABS R8, R2 ;  /* 0x0000000200087213 */ /* 0x000fe20000000000 */
[----:B------:R-:W-:Y:S01]  /*00e0*/  IMAD.IADD R10, R7, 0x1, R2 ;  /* 0x00000001070a7824 */ /* 0x000fe200078e0202 */
[----:B------:R-:W-:Y:S01]  /*00f0*/  IABS R6, R3 ;  /* 0x0000000300067213 */ /* 0x000fe20000000000 */
[----:B------:R-:W0:Y:S01]  /*0100*/  LDCU.64 UR4, c[0x0][0x358] ;  /* 0x00006b00ff0477ac */ /* 0x000e220008000a00 */
[----:B------:R-:W1:Y:S02]  /*0110*/  I2F.RP R9, R8 ;  /* 0x0000000800097306 */ /* 0x000e640000209400 */
[----:B------:R-:W-:Y:S02]  /*0120*/  IABS R21, R10 ;  /* 0x0000000a00157213 */ /* 0x000fe40000000000 */
[----:B------:R-:W-:-:S04]  /*0130*/  ISETP.GE.AND P4, PT, R10, RZ, PT ;  /* 0x000000ff0a00720c */ /* 0x000fc80003f86270 */
[----:B------:R-:W2:Y:S08]  /*0140*/  I2F.RP R11, R6 ;  /* 0x00000006000b7306 */ /* 0x000eb00000209400 */
[----:B-1----:R-:W1:Y:S08]  /*0150*/  MUFU.RCP R9, R9 ;  /* 0x0000000900097308 */ /* 0x002e700000001000 */
[----:B--2---:R-:W2:Y:S01]  /*0160*/  MUFU.RCP R11, R11 ;  /* 0x0000000b000b7308 */ /* 0x004ea20000001000 */
[----:B-1----:R-:W-:Y:S01]  /*0170*/  VIADD R12, R9, 0xffffffe ;  /* 0x0ffffffe090c7836 */ /* 0x002fe20000000000 */
[----:B------:R-:W-:-:S06]  /*0180*/  IADD3 R9, PT, PT, R0, R3, RZ ;  /* 0x0000000300097210 */ /* 0x000fcc0007ffe0ff */
[----:B------:R1:W3:Y:S01]  /*0190*/  F2I.FTZ.U32.TRUNC.NTZ R13, R12 ;  /* 0x0000000c000d7305 */ /* 0x0002e2000021f000 */
[----:B------:R-:W-:Y:S02]  /*01a0*/  VIADD R16, R9, 0xffffffff ;  /* 0xffffffff09107836 */ /* 0x000fe40000000000 */
[----:B--2---:R-:W-:Y:S02]  /*01b0*/  VIADD R4, R11, 0xffffffe ;  /* 0x0ffffffe0b047836 */ /* 0x004fe40000000000 */
[----:B------:R-:W-:Y:S01]  /*01c0*/  VIADD R11, R10, 0xffffffff ;  /* 0xffffffff0a0b7836 */ /* 0x000fe20000000000 */
[----:B------:R-:W-:Y:S02]  /*01d0*/  IABS R23, R16 ;  /* 0x0000001000177213 */ /* 0x000fe40000000000 */
[----:B------:R2:W4:Y:S01]  /*01e0*/  F2I.FTZ.U32.TRUNC.NTZ R5, R4 ;  /* 0x0000000400057305 */ /* 0x000522000021f000 */
[----:B-1----:R-:W-:Y:S02]  /*01f0*/  IMAD.MOV.U32 R12, RZ, RZ, RZ ;  /* 0x000000ffff0c7224 */ /* 0x002fe400078e00ff */
[----:B------:R-:W-:Y:S01]  /*0200*/  VIADD R18, R9, 0x1 ;  /* 0x0000000109127836 */ /* 0x000fe20000000000 */
[----:B---3--:R-:W-:Y:S01]  /*0210*/  IADD3 R15, PT, PT, RZ, -R13, RZ ;  /* 0x8000000dff0f7210 */ /* 0x008fe20007ffe0ff */
[----:B--2---:R-:W-:-:S04]  /*0220*/  IMAD.MOV.U32 R4, RZ, RZ, RZ ;  /* 0x000000ffff047224 */ /* 0x004fc800078e00ff */
[----:B------:R-:W-:Y:S02]  /*0230*/  IMAD R15, R15, R8, RZ ;  /* 0x000000080f0f7224 */ /* 0x000fe400078e02ff */
[----:B----4-:R-:W-:Y:S02]  /*0240*/  IMAD.MOV R17, RZ, RZ, -R5 ;  /* 0x000000ffff117224 */ /* 0x010fe400078e0a05 */
[----:B------:R-:W-:Y:S01]  /*0250*/  IMAD.HI.U32 R14, R13, R15, R12 ;  /* 0x0000000f0d0e7227 */ /* 0x000fe200078e000c */
[----:B------:R-:W-:Y:S02]  /*0260*/  IABS R15, R11 ;  /* 0x0000000b000f7213 */ /* 0x000fe40000000000 */
[----:B------:R-:W-:Y:S01]  /*0270*/  IADD3 R12, PT, PT, R10, 0x1, RZ ;  /* 0x000000010a0c7810 */ /* 0x000fe20007ffe0ff */
[----:B------:R-:W-:Y:S02]  /*0280*/  IMAD R17, R17, R6, RZ ;  /* 0x0000000611117224 */ /* 0x000fe400078e02ff */
[----:B------:R-:W-:Y:S01]  /*0290*/  IMAD.HI.U32 R13, R14, R15, RZ ;  /* 0x0000000f0e0d7227 */ /* 0x000fe200078e00ff */
[----:B------:R-:W-:-:S03]  /*02a0*/  IABS R19, R12 ;  /* 0x0000000c00137213 */ /* 0x000fc60000000000 */
[----:B------:R-:W-:Y:S01]  /*02b0*/  IMAD.HI.U32 R4, R5, R17, R4 ;  /* 0x0000001105047227 */ /* 0x000fe200078e0004 */
[----:B------:R-:W-:-:S03]  /*02c0*/  IADD3 R13, PT, PT, -R13, RZ, RZ ;  /* 0x000000ff0d0d7210 */ /* 0x000fc60007ffe1ff */
[----:B------:R-:W-:-:S04]  /*02d0*/  IMAD.HI.U32 R5, R14, R21, RZ ;  /* 0x000000150e057227 */ /* 0x000fc800078e00ff */
[----:B------:R-:W-:-:S04]  /*02e0*/  IMAD.HI.U32 R14, R14, R19, RZ ;  /* 0x000000130e0e7227 */ /* 0x000fc800078e00ff */
[----:B------:R-:W-:Y:S02]  /*02f0*/  IMAD.MOV R17, RZ, RZ, -R5 ;  /* 0x000000ffff117224 */ /* 0x000fe400078e0a05 */
[----:B------:R-:W-:Y:S01]  /*0300*/  IMAD R15, R8, R13, R15 ;  /* 0x0000000d080f7224 */ /* 0x000fe200078e020f */
[----:B------:R-:W-:Y:S01]  /*0310*/  IABS R13, R18 ;  /* 0x00000012000d7213 */ /* 0x000fe20000000000 */
[----:B------:R-:W-:Y:S02]  /*0320*/  IMAD.MOV R14, RZ, RZ, -R14 ;  /* 0x000000ffff0e7224 */ /* 0x000fe400078e0a0e */
[----:B------:R-:W-:Y:S01]  /*0330*/  IMAD.HI.U32 R5, R4, R23, RZ ;  /* 0x0000001704057227 */ /* 0x000fe200078e00ff */
[----:B------:R-:W-:-:S03]  /*0340*/  ISETP.GT.U32.AND P0, PT, R8, R15, PT ;  /* 0x0000000f0800720c */ /* 0x000fc60003f04070 */
[C---:B------:R-:W-:Y:S01]  /*0350*/  IMAD R21, R8.reuse, R17, R21 ;  /* 0x0000001108157224 */ /* 0x040fe200078e0215 */
[----:B------:R-:W-:Y:S01]  /*0360*/  IADD3 R5, PT, PT, -R5, RZ, RZ ;  /* 0x000000ff05057210 */ /* 0x000fe20007ffe1ff */
[C---:B------:R-:W-:Y:S01]  /*0370*/  IMAD R19, R8.reuse, R14, R19 ;  /* 0x0000000e08137224 */ /* 0x040fe200078e0213 */
[----:B------:R-:W-:Y:S02]  /*0380*/  IABS R17, R9 ;  /* 0x0000000900117213 */ /* 0x000fe40000000000 */
[----:B------:R-:W-:Y:S01]  /*0390*/  ISETP.GT.U32.AND P2, PT, R8, R21, PT ;  /* 0x000000150800720c */ /* 0x000fe20003f44070 */
[----:B------:R-:W-:Y:S01]  /*03a0*/  IMAD R23, R6, R5, R23 ;  /* 0x0000000506177224 */ /* 0x000fe200078e0217 */
[----:B------:R-:W-:Y:S01]  /*03b0*/  ISETP.GT.U32.AND P3, PT, R8, R19, PT ;  /* 0x000000130800720c */ /* 0x000fe20003f64070 */
[----:B------:R-:W-:-:S03]  /*03c0*/  IMAD.HI.U32 R5, R4, R17, RZ ;  /* 0x0000001104057227 */ /* 0x000fc600078e00ff */
[----:B------:R-:W-:Y:S01]  /*03d0*/  ISETP.GT.U32.AND P1, PT, R6, R23, PT ;  /* 0x000000170600720c */ /* 0x000fe20003f24070 */
[--C-:B------:R-:W-:Y:S02]  /*03e0*/  @!P0 IMAD.IADD R15, R15, 0x1, -R8.reuse ;  /* 0x000000010f0f8824 */ /* 0x100fe400078e0a08 */
[----:B------:R-:W-:Y:S02]  /*03f0*/  IMAD.MOV R5, RZ, RZ, -R5 ;  /* 0x000000ffff057224 */ /* 0x000fe400078e0a05 */
[----:B------:R-:W-:Y:S01]  /*0400*/  IMAD.HI.U32 R4, R4, R13, RZ ;  /* 0x0000000d04047227 */ /* 0x000fe200078e00ff */
[----:B------:R-:W-:Y:S02]  /*0410*/  ISETP.GT.U32.AND P0, PT, R8, R15, PT ;  /* 0x0000000f0800720c */ /* 0x000fe40003f04070 */
[----:B------:R-:W-:Y:S01]  /*0420*/  @!P2 IADD3 R21, PT, PT, R21, -R8, RZ ;  /* 0x800000081515a210 */ /* 0x000fe20007ffe0ff */
[----:B------:R-:W-:Y:S01]  /*0430*/  @!P3 IMAD.IADD R19, R19, 0x1, -R8 ;  /* 0x000000011313b824 */ /* 0x000fe200078e0a08 */
[----:B------:R-:W-:Y:S01]  /*0440*/  ISETP.GE.AND P2, PT, R11, RZ, PT ;  /* 0x000000ff0b00720c */ /* 0x000fe20003f46270 */
[----:B------:R-:W-:Y:S01]  /*0450*/  IMAD R17, R6, R5, R17 ;  /* 0x0000000506117224 */ /* 0x000fe200078e0211 */
[----:B------:R-:W-:Y:S01]  /*0460*/  ISETP.GT.U32.AND P3, PT, R8, R21, PT ;  /* 0x000000150800720c */ /* 0x000fe20003f64070 */
[----:B------:R-:W-:Y:S01]  /*0470*/  IMAD.MOV R4, RZ, RZ, -R4 ;  /* 0x000000ffff047224 */ /* 0x000fe200078e0a04 */
[----:B------:R-:W-:-:S02]  /*0480*/  @!P1 IADD3 R23, PT, PT, R23, -R6, RZ ;  /* 0x8000000617179210 */ /* 0x000fc40007ffe0ff */
[----:B------:R-:W-:Y:S01]  /*0490*/  ISETP.GT.U32.AND P6, PT, R8, R19, PT ;  /* 0x000000130800720c */ /* 0x000fe20003fc4070 */
[C---:B------:R-:W-:Y:S01]  /*04a0*/  IMAD R13, R6.reuse, R4, R13 ;  /* 0x00000004060d7224 */ /* 0x040fe200078e020d */
[C---:B------:R-:W-:Y:S01]  /*04b0*/  ISETP.GT.U32.AND P5, PT, R6.reuse, R23, PT ;  /* 0x000000170600720c */ /* 0x040fe20003fa4070 */
[----:B------:R-:W-:Y:S01]  /*04c0*/  @!P0 IMAD.IADD R15, R15, 0x1, -R8 ;  /* 0x000000010f0f8824 */ /* 0x000fe200078e0a08 */
[----:B------:R-:W-:Y:S01]  /*04d0*/  ISETP.GT.U32.AND P0, PT, R6, R17, PT ;  /* 0x000000110600720c */ /* 0x000fe20003f04070 */
[----:B------:R-:W1:Y:S01]  /*04e0*/  LDC.64 R4, c[0x0][0x388] ;  /* 0x0000e200ff047b82 */ /* 0x000e620000000a00 */
[----:B------:R-:W-:Y:S01]  /*04f0*/  ISETP.GE.AND P1, PT, R12, RZ, PT ;  /* 0x000000ff0c00720c */ /* 0x000fe20003f26270 */
[----:B------:R-:W-:Y:S01]  /*0500*/  @!P2 IMAD.MOV R15, RZ, RZ, -R15 ;  /* 0x000000ffff0fa224 */ /* 0x000fe200078e0a0f */
[----:B------:R-:W-:Y:S02]  /*0510*/  LOP3.LUT R11, RZ, R3, RZ, 0x33, !PT ;  /* 0x00000003ff0b7212 */ /* 0x000fe400078e33ff */
[----:B------:R-:W-:-:S02]  /*0520*/  @!P3 IADD3 R21, PT, PT, R21, -R8, RZ ;  /* 0x800000081515b210 */ /* 0x000fc40007ffe0ff */
[----:B------:R-:W-:Y:S01]  /*0530*/  ISETP.GE.AND P3, PT, R16, RZ, PT ;  /* 0x000000ff1000720c */ /* 0x000fe20003f66270 */
[----:B------:R-:W-:Y:S01]  /*0540*/  @!P6 IMAD.IADD R19, R19, 0x1, -R8 ;  /* 0x000000011313e824 */ /* 0x000fe200078e0a08 */
[----:B------:R-:W-:Y:S01]  /*0550*/  ISETP.NE.AND P6, PT, R2, RZ, PT ;  /* 0x000000ff0200720c */ /* 0x000fe20003fc5270 */
[----:B------:R-:W-:Y:S01]  /*0560*/  @!P5 IMAD.IADD R23, R23, 0x1, -R6 ;  /* 0x000000011717d824 */ /* 0x000fe200078e0a06 */
[----:B------:R-:W-:Y:S01]  /*0570*/  LOP3.LUT R8, RZ, R2, RZ, 0x33, !PT ;  /* 0x00000002ff087212 */ /* 0x000fe200078e33ff */
[----:B------:R-:W-:Y:S01]  /*0580*/  @!P4 IMAD.MOV R21, RZ, RZ, -R21 ;  /* 0x000000ffff15c224 */ /* 0x000fe200078e0a15 */
[----:B------:R-:W-:Y:S02]  /*0590*/  @!P0 IADD3 R17, PT, PT, R17, -R6, RZ ;  /* 0x8000000611118210 */ /* 0x000fe40007ffe0ff */
[----:B------:R-:W-:Y:S02]  /*05a0*/  ISETP.GT.U32.AND P0, PT, R6, R13, PT ;  /* 0x0000000d0600720c */ /* 0x000fe40003f04070 */
[----:B------:R-:W-:-:S02]  /*05b0*/  ISETP.NE.AND P5, PT, R3, RZ, PT ;  /* 0x000000ff0300720c */ /* 0x000fc40003fa5270 */
[----:B------:R-:W-:Y:S01]  /*05c0*/  SEL R3, R8, R21, !P6 ;  /* 0x0000001508037207 */ /* 0x000fe20007000000 */
[----:B------:R-:W-:Y:S01]  /*05d0*/  @!P3 IMAD.MOV R23, RZ, RZ, -R23 ;  /* 0x000000ffff17b224 */ /* 0x000fe200078e0a17 */
[----:B------:R-:W-:Y:S02]  /*05e0*/  ISETP.GT.U32.AND P3, PT, R6, R17, PT ;  /* 0x000000110600720c */ /* 0x000fe40003f64070 */
[----:B------:R-:W-:Y:S02]  /*05f0*/  MOV R21, R19 ;  /* 0x0000001300157202 */ /* 0x000fe40000000f00 */
[----:B------:R-:W-:Y:S02]  /*0600*/  SEL R23, R11, R23, !P5 ;  /* 0x000000170b177207 */ /* 0x000fe40006800000 */
[----:B------:R-:W-:Y:S01]  /*0610*/  ISETP.GE.AND P2, PT, R9, RZ, PT ;  /* 0x000000ff0900720c */ /* 0x000fe20003f46270 */
[----:B------:R-:W-:Y:S01]  /*0620*/  @!P1 IMAD.MOV R21, RZ, RZ, -R21 ;  /* 0x000000ffff159224 */ /* 0x000fe200078e0a15 */
[----:B------:R-:W-:Y:S01]  /*0630*/  @!P0 IADD3 R13, PT, PT, R13, -R6, RZ ;  /* 0x800000060d0d8210 */ /* 0x000fe20007ffe0ff */
[----:B------:R-:W-:Y:S01]  /*0640*/  IMAD R9, R23, R2, R3 ;  /* 0x0000000217097224 */ /* 0x000fe200078e0203 */
[----:B------:R-:W-:-:S02]  /*0650*/  SEL R19, R8, R15, !P6 ;  /* 0x0000000f08137207 */ /* 0x000fc40007000000 */
[----:B------:R-:W-:Y:S01]  /*0660*/  ISETP.GT.U32.AND P0, PT, R6, R13, PT ;  /* 0x0000000d0600720c */ /* 0x000fe20003f04070 */
[----:B------:R-:W-:Y:S02]  /*0670*/  @!P3 IMAD.IADD R17, R17, 0x1, -R6 ;  /* 0x000000011111b824 */ /* 0x000fe400078e0a06 */
[----:B-1----:R-:W-:Y:S01]  /*0680*/  IMAD.WIDE R14, R9, 0x4, R4 ;  /* 0x00000004090e7825 */ /* 0x002fe200078e0204 */
[----:B------:R-:W-:-:S03]  /*0690*/  SEL R9, R8, R21, !P6 ;  /* 0x0000001508097207 */ /* 0x000fc60007000000 */
[----:B------:R-:W-:Y:S01]  /*06a0*/  IMAD.MOV.U32 R12, RZ, RZ, R17 ;  /* 0x000000ffff0c7224 */ /* 0x000fe200078e0011 */
[----:B------:R-:W-:Y:S01]  /*06b0*/  ISETP.GE.AND P1, PT, R18, RZ, PT ;  /* 0x000000ff1200720c */ /* 0x000fe20003f26270 */
[----:B------:R-:W-:Y:S01]  /*06c0*/  IMAD R21, R23, R2, R19 ;  /* 0x0000000217157224 */ /* 0x000fe200078e0213 */
[----:B0-----:R0:W2:Y:S02]  /*06d0*/  LDG.E R8, desc[UR4][R14.64] ;  /* 0x000000040e087981 */ /* 0x0010a4000c1e1900 */
[----:B------:R-:W-:Y:S01]  /*06e0*/  @!P2 IADD3 R12, PT, PT, -R12, RZ, RZ ;  /* 0x000000ff0c0ca210 */ /* 0x000fe20007ffe1ff */
[----:B------:R-:W-:-:S03]  /*06f0*/  IMAD.WIDE R16, R21, 0x4, R4 ;  /* 0x0000000415107825 */ /* 0x000fc600078e0204 */
[----:B------:R-:W-:Y:S01]  /*0700*/  SEL R18, R11, R12, !P5 ;  /* 0x0000000c0b127207 */ /* 0x000fe20006800000 */
[----:B------:R-:W-:Y:S01]  /*0710*/  IMAD R21, R23, R2, R9 ;  /* 0x0000000217157224 */ /* 0x000fe200078e0209 */
[----:B------:R1:W3:Y:S01]  /*0720*/  LDG.E R10, desc[UR4][R16.64] ;  /* 0x00000004100a7981 */ /* 0x0002e2000c1e1900 */
[----:B------:R-:W-:Y:S02]  /*0730*/  @!P0 IMAD.IADD R13, R13, 0x1, -R6 ;  /* 0x000000010d0d8824 */ /* 0x000fe400078e0a06 */
[----:B------:R-:W-:-:S04]  /*0740*/  IMAD.WIDE R20, R21, 0x4, R4 ;  /* 0x0000000415147825 */ /* 0x000fc800078e0204 */
[----:B0-----:R-:W-:Y:S02]  /*0750*/  IMAD R15, R18, R2, R19 ;  /* 0x00000002120f7224 */ /* 0x001fe400078e0213 */
[----:B------:R-:W-:Y:S01]  /*0760*/  IMAD.MOV.U32 R6, RZ, RZ, R13 ;  /* 0x000000ffff067224 */ /* 0x000fe200078e000d */
[----:B------:R-:W4:Y:S01]  /*0770*/  LDG.E R20, desc[UR4][R20.64] ;  /* 0x0000000414147981 */ /* 0x000f22000c1e1900 */
[----:B------:R-:W-:-:S03]  /*0780*/  IMAD.WIDE R12, R15, 0x4, R4 ;  /* 0x000000040f0c7825 */ /* 0x000fc600078e0204 */
[----:B------:R-:W-:Y:S01]  /*0790*/  @!P1 IADD3 R6, PT, PT, -R6, RZ, RZ ;  /* 0x000000ff06069210 */ /* 0x000fe20007ffe1ff */
[----:B------:R-:W-:Y:S02]  /*07a0*/  IMAD R15, R18, R2, R9 ;  /* 0x00000002120f7224 */ /* 0x000fe400078e0209 */
[----:B------:R-:W5:Y:S01]  /*07b0*/  LDG.E R12, desc[UR4][R12.64] ;  /* 0x000000040c0c7981 */ /* 0x000f62000c1e1900 */
[----:B------:R-:W-:Y:S01]  /*07c0*/  SEL R11, R11, R6, !P5 ;  /* 0x000000060b0b7207 */ /* 0x000fe20006800000 */
[----:B------:R-:W-:-:S04]  /*07d0*/  IMAD.WIDE R14, R15, 0x4, R4 ;  /* 0x000000040f0e7825 */ /* 0x000fc800078e0204 */
[CC--:B-1----:R-:W-:Y:S01]  /*07e0*/  IMAD R17, R11.reuse, R2.reuse, R19 ;  /* 0x000000020b117224 */ /* 0x0c2fe200078e0213 */
[----:B------:R-:W5:Y:S01]  /*07f0*/  LDG.E R6, desc[UR4][R14.64] ;  /* 0x000000040e067981 */ /* 0x000f62000c1e1900 */
[----:B------:R-:W-:Y:S02]  /*0800*/  IMAD R19, R11, R2, R3 ;  /* 0x000000020b137224 */ /* 0x000fe400078e0203 */
[----:B------:R-:W-:-:S04]  /*0810*/  IMAD.WIDE R16, R17, 0x4, R4 ;  /* 0x0000000411107825 */ /* 0x000fc800078e0204 */
[----:B------:R-:W-:Y:S02]  /*0820*/  IMAD.WIDE R18, R19, 0x4, R4 ;  /* 0x0000000413127825 */ /* 0x000fe400078e0204 */
[----:B------:R-:W5:Y:S02]  /*0830*/  LDG.E R16, desc[UR4][R16.64] ;  /* 0x0000000410107981 */ /* 0x000f64000c1e1900 */
[----:B------:R-:W-:Y:S02]  /*0840*/  IMAD R23, R11, R2, R9 ;  /* 0x000000020b177224 */ /* 0x000fe400078e0209 */
[----:B------:R-:W5:Y:S02]  /*0850*/  LDG.E R18, desc[UR4][R18.64] ;  /* 0x0000000412127981 */ /* 0x000f64000c1e1900 */
[----:B------:R-:W-:-:S06]  /*0860*/  IMAD.WIDE R22, R23, 0x4, R4 ;  /* 0x0000000417167825 */ /* 0x000fcc00078e0204 */
[----:B------:R-:W5:Y:S01]  /*0870*/  LDG.E R22, desc[UR4][R22.64] ;  /* 0x0000000416167981 */ /* 0x000f62000c1e1900 */
[----:B------:R-:W-:-:S04]  /*0880*/  IMAD R7, R0, R2, R7 ;  /* 0x0000000200077224 */ /* 0x000fc800078e0207 */
[----:B------:R-:W-:-:S06]  /*0890*/  IMAD.WIDE R4, R7, 0x4, R4 ;  /* 0x0000000407047825 */ /* 0x000fcc00078e0204 */
[----:B------:R0:W5:Y:S01]  /*08a0*/  LDG.E R4, desc[UR4][R4.64] ;  /* 0x0000000404047981 */ /* 0x000162000c1e1900 */
[----:B------:R-:W-:Y:S01]  /*08b0*/  IMAD.MOV.U32 R2, RZ, RZ, 0x2 ;  /* 0x00000002ff027424 */ /* 0x000fe200078e00ff */
[----:B--2---:R-:W-:-:S04]  /*08c0*/  FSETP.GT.AND P0, PT, R8, 0.5, PT ;  /* 0x3f0000000800780b */ /* 0x004fc80003f04000 */
[----:B------:R-:W-:Y:S02]  /*08d0*/  SEL R0, RZ, 0x1, !P0 ;  /* 0x00000001ff007807 */ /* 0x000fe40004000000 */
[----:B---3--:R-:W-:-:S07]  /*08e0*/  FSETP.GT.AND P2, PT, R10, 0.5, PT ;  /* 0x3f0000000a00780b */ /* 0x008fce0003f44000 */
[----:B------:R-:W-:Y:S01]  /*08f0*/  @!P0 IMAD.MOV R2, RZ, RZ, 0x1 ;  /* 0x00000001ff028424 */ /* 0x000fe200078e02ff */
[----:B----4-:R-:W-:-:S05]  /*0900*/  FSETP.GT.AND P1, PT, R20, 0.5, PT ;  /* 0x3f0000001400780b */ /* 0x010fca0003f24000 */
[----:B------:R-:W-:Y:S02]  /*0910*/  @!P2 IADD3 R2, PT, PT, R0, RZ, RZ ;  /* 0x000000ff0002a210 */ /* 0x000fe40007ffe0ff */
[----:B-----5:R-:W-:-:S03]  /*0920*/  FSETP.GT.AND P0, PT, R12, 0.5, PT ;  /* 0x3f0000000c00780b */ /* 0x020fc60003f04000 */
[----:B------:R-:W-:-:S03]  /*0930*/  VIADD R0, R2, 0x1 ;  /* 0x0000000102007836 */ /* 0x000fc60000000000 */
[----:B------:R-:W-:Y:S02]  /*0940*/  @!P1 IADD3 R0, PT, PT, R2, RZ, RZ ;  /* 0x000000ff02009210 */ /* 0x000fe40007ffe0ff */
[----:B------:R-:W-:-:S03]  /*0950*/  FSETP.GT.AND P1, PT, R6, 0.5, PT ;  /* 0x3f0000000600780b */ /* 0x000fc60003f24000 */
[C---:B------:R-:W-:Y:S02]  /*0960*/  VIADD R2, R0.reuse, 0x1 ;  /* 0x0000000100027836 */ /* 0x040fe40000000000 */
[----:B------:R-:W-:Y:S02]  /*0970*/  @!P0 IADD3 R2, PT, PT, R0, RZ, RZ ;  /* 0x000000ff00028210 */ /* 0x000fe40007ffe0ff */
[----:B------:R-:W-:-:S03]  /*0980*/  FSETP.GT.AND P0, PT, R16, 0.5, PT ;  /* 0x3f0000001000780b */ /* 0x000fc60003f04000 */
[----:B------:R-:W-:-:S03]  /*0990*/  VIADD R0, R2, 0x1 ;  /* 0x0000000102007836 */ /* 0x000fc60000000000 */
[----:B------:R-:W-:Y:S02]  /*09a0*/  @!P1 IADD3 R0, PT, PT, R2, RZ, RZ ;  /* 0x000000ff02009210 */ /* 0x000fe40007ffe0ff */
[----:B------:R-:W-:Y:S01]  /*09b0*/  FSETP.GT.AND P1, PT, R18, 0.5, PT ;  /* 0x3f0000001200780b */ /* 0x000fe20003f24000 */
[----:B------:R-:W1:Y:S02]  /*09c0*/  LDC.64 R2, c[0x0][0x380] ;  /* 0x0000e000ff027b82 */ /* 0x000e640000000a00 */
[C---:B0-----:R-:W-:Y:S02]  /*09d0*/  VIADD R5, R0.reuse, 0x1 ;  /* 0x0000000100057836 */ /* 0x041fe40000000000 */
[----:B------:R-:W-:Y:S02]  /*09e0*/  @!P0 IADD3 R5, PT, PT, R0, RZ, RZ ;  /* 0x000000ff00058210 */ /* 0x000fe40007ffe0ff */
[----:B------:R-:W-:-:S03]  /*09f0*/  FSETP.GT.AND P0, PT, R22, 0.5, PT ;  /* 0x3f0000001600780b */ /* 0x000fc60003f04000 */
[----:B------:R-:W-:-:S03]  /*0a00*/  VIADD R6, R5, 0x1 ;  /* 0x0000000105067836 */ /* 0x000fc60000000000 */
[----:B------:R-:W-:Y:S02]  /*0a10*/  @!P1 IADD3 R6, PT, PT, R5, RZ, RZ ;  /* 0x000000ff05069210 */ /* 0x000fe40007ffe0ff */
[----:B------:R-:W-:-:S03]  /*0a20*/  FSETP.GT.AND P1, PT, R4, 0.5, PT ;  /* 0x3f0000000400780b */ /* 0x000fc60003f24000 */
[C---:B------:R-:W-:Y:S02]  /*0a30*/  VIADD R0, R6.reuse, 0x1 ;  /* 0x0000000106007836 */ /* 0x040fe40000000000 */
[----:B------:R-:W-:-:S04]  /*0a40*/  @!P0 IADD3 R0, PT, PT, R6, RZ, RZ ;  /* 0x000000ff06008210 */ /* 0x000fc80007ffe0ff */
[C---:B------:R-:W-:Y:S01]  /*0a50*/  ISETP.NE.AND P0, PT, R0.reuse, 0x3, PT ;  /* 0x000000030000780c */ /* 0x040fe20003f05270 */
[----:B-1----:R-:W-:Y:S01]  /*0a60*/  IMAD.WIDE R2, R7, 0x4, R2 ;  /* 0x0000000407027825 */ /* 0x002fe200078e0202 */
[----:B------:R-:W-:Y:S02]  /*0a70*/  LOP3.LUT R0, R0, 0xfffffffe, RZ, 0xc0, !PT ;  /* 0xfffffffe00007812 */ /* 0x000fe400078ec0ff */
[----:B------:R-:W-:Y:S02]  /*0a80*/  FSEL R4, RZ, 1, P0 ;  /* 0x3f800000ff047808 */ /* 0x000fe40000000000 */
[----:B------:R-:W-:Y:S02]  /*0a90*/  ISETP.NE.AND P0, PT, R0, 0x2, PT ;  /* 0x000000020000780c */ /* 0x000fe40003f05270 */
[----:B------:R-:W-:-:S04]  /*0aa0*/  FSEL R5, R4, RZ, !P1 ;  /* 0x000000ff04057208 */ /* 0x000fc80004800000 */
[----:B------:R-:W-:-:S05]  /*0ab0*/  @P1 FSEL R5, R5, 1, P0 ;  /* 0x3f80000005051808 */ /* 0x000fca0000000000 */
[----:B------:R-:W-:Y:S01]  /*0ac0*/  STG.E desc[UR4][R2.64], R5 ;  /* 0x0000000502007986 */ /* 0x000fe2000c101904 */
[----:B------:R-:W-:Y:S05]  /*0ad0*/  EXIT ;  /* 0x000000000000794d */ /* 0x000fea0003800000 */
.L_x_88:
        /* <DEDUP_REMOVED lines=10> */
.L_x_208:


//--------------------- .text._Z18heatEquationKernelPfiiff --------------------------
	.section	.text._Z18heatEquationKernelPfiiff,"ax",@progbits
	.align	128
        .global         _Z18heatEquationKernelPfiiff
        .type           _Z18heatEquationKernelPfiiff,@function
        .size           _Z18heatEquationKernelPfiiff,(.L_x_199 - _Z18heatEquationKernelPfiiff)
        .other          _Z18heatEquationKernelPfiiff,@"STO_CUDA_ENTRY STV_DEFAULT"
_Z18heatEquationKernelPfiiff:
.text._Z18heatEquationKernelPfiiff:
        /* <DEDUP_REMOVED lines=25> */
[----:B------:R-:W-:Y:S05]  /*0190*/  CALL.REL.NOINC `($__internal_5_$__cuda_sm3x_div_rn_noftz_f32_slowpath) ;  /* 0x0000000800d07944 */ /* 0x000fea0003c00000 */
[----:B------:R-:W-:-:S07]  /*01a0*/  IMAD.MOV.U32 R2, RZ, RZ, R0 ;  /* 0x000000ffff027224 */ /* 0x000fce00078e0000 */
.L_x_90:
[----:B------:R-:W-:Y:S05]  /*01b0*/  BSYNC.RECONVERGENT B0 ;  /* 0x0000000000007941 */ /* 0x000fea0003800200 */
.L_x_89:
        /* <DEDUP_REMOVED lines=16> */
.L_x_92:
[----:B------:R-:W-:Y:S05]  /*02c0*/  BSYNC.RECONVERGENT B0 ;  /* 0x0000000000007941 */ /* 0x000fea0003800200 */
.L_x_91:
[----:B------:R-:W0:Y:S01]  /*02d0*/  LDC.64 R8, c[0x0][0x390] ;  /* 0x0000e400ff087b82 */ /* 0x000e220000000a00 */
[----:B------:R-:W-:Y:S01]  /*02e0*/  FADD R6, R6, -0.5 ;  /* 0xbf00000006067421 */ /* 0x000fe20000000000 */
[----:B------:R-:W-:Y:S01]  /*02f0*/  BSSY.RECONVERGENT B0, `(.L_x_93) ;  /* 0x0000012000007945 */ /* 0x000fe20003800200 */
[----:B0-----:R-:W-:-:S04]  /*0300*/  FMUL R3, R9, 4 ;  /* 0x4080000009037820 */ /* 0x001fc80000400000 */
[----:B------:R-:W-:Y:S01]  /*0310*/  FFMA R7, R3, R8, 0.0099999997764825820923 ;  /* 0x3c23d70a03077423 */ /* 0x000fe20000000008 */
[----:B------:R-:W-:-:S03]  /*0320*/  FMUL R3, R6, R6 ;  /* 0x0000000606037220 */ /* 0x000fc60000400000 */
[----:B------:R-:W0:Y:S01]  /*0330*/  MUFU.RCP R8, R7 ;  /* 0x0000000700087308 */ /* 0x000e220000001000 */
[----:B------:R-:W-:-:S07]  /*0340*/  FFMA R0, R2, R2, R3 ;  /* 0x0000000202007223 */ /* 0x000fce0000000003 */
[----:B------:R-:W1:Y:S01]  /*0350*/  FCHK P0, -R0, R7 ;  /* 0x0000000700007302 */ /* 0x000e620000000100 */
[----:B0-----:R-:W-:-:S04]  /*0360*/  FFMA R9, -R7, R8, 1 ;  /* 0x3f80000007097423 */ /* 0x001fc80000000108 */
[----:B------:R-:W-:-:S04]  /*0370*/  FFMA R9, R8, R9, R8 ;  /* 0x0000000908097223 */ /* 0x000fc80000000008 */
[----:B------:R-:W-:-:S04]  /*0380*/  FFMA R2, -R0, R9, RZ ;  /* 0x0000000900027223 */ /* 0x000fc800000001ff */
[----:B------:R-:W-:-:S04]  /*0390*/  FFMA R3, -R7, R2, -R0 ;  /* 0x0000000207037223 */ /* 0x000fc80000000900 */
[----:B------:R-:W-:Y:S01]  /*03a0*/  FFMA R9, R9, R3, R2 ;  /* 0x0000000309097223 */ /* 0x000fe20000000002 */
[----:B-1----:R-:W-:Y:S06]  /*03b0*/  @!P0 BRA `(.L_x_94) ;  /* 0x0000000000148947 */ /* 0x002fec0003800000 */
[----:B------:R-:W-:Y:S01]  /*03c0*/  FADD R0, -R0, -RZ ;  /* 0x800000ff00007221 */ /* 0x000fe20000000100 */
[----:B------:R-:W-:Y:S01]  /*03d0*/  IMAD.MOV.U32 R3, RZ, RZ, R7 ;  /* 0x000000ffff037224 */ /* 0x000fe200078e0007 */
[----:B------:R-:W-:-:S07]  /*03e0*/  MOV R6, 0x400 ;  /* 0x0000040000067802 */ /* 0x000fce0000000f00 */
[----:B------:R-:W-:Y:S05]  /*03f0*/  CALL.REL.NOINC `($__internal_5_$__cuda_sm3x_div_rn_noftz_f32_slowpath) ;  /* 0x0000000800387944 */ /* 0x000fea0003c00000 */
[----:B------:R-:W-:-:S07]  /*0400*/  IMAD.MOV.U32 R9, RZ, RZ, R0 ;  /* 0x000000ffff097224 */ /* 0x000fce00078e0000 */
.L_x_94:
[----:B------:R-:W-:Y:S05]  /*0410*/  BSYNC.RECONVERGENT B0 ;  /* 0x0000000000007941 */ /* 0x000fea0003800200 */
.L_x_93:
[----:B------:R-:W0:Y:S01]  /*0420*/  LDCU.64 UR4, c[0x0][0x390] ;  /* 0x00007200ff0477ac */ /* 0x000e220008000a00 */
[----:B------:R-:W-:Y:S01]  /*0430*/  IMAD.MOV.U32 R0, RZ, RZ, 0x3bbb989d ;  /* 0x3bbb989dff007424 */ /* 0x000fe200078e00ff */
[----:B------:R-:W-:Y:S01]  /*0440*/  BSSY.RECONVERGENT B0, `(.L_x_95) ;  /* 0x0000026000007945 */ /* 0x000fe20003800200 */
[----:B------:R-:W-:Y:S02]  /*0450*/  IMAD.MOV.U32 R11, RZ, RZ, 0x437c0000 ;  /* 0x437c0000ff0b7424 */ /* 0x000fe400078e00ff */
[----:B------:R-:W-:-:S04]  /*0460*/  FFMA.SAT R0, R9, R0, 0.5 ;  /* 0x3f00000009007423 */ /* 0x000fc80000002000 */
[----:B------:R-:W-:Y:S01]  /*0470*/  FFMA.RM R0, R0, R11, 12582913 ;  /* 0x4b40000100007423 */ /* 0x000fe2000000400b */
[----:B0-----:R-:W0:Y:S01]  /*0480*/  F2F.F64.F32 R2, UR5 ;  /* 0x0000000500027d10 */ /* 0x001e220008201800 */
[----:B------:R-:W-:-:S07]  /*0490*/  UMOV UR5, 0x402921fb ;  /* 0x402921fb00057882 */ /* 0x000fce0000000000 */
[----:B------:R-:W1:Y:S01]  /*04a0*/  F2F.F64.F32 R6, UR4 ;  /* 0x0000000400067d10 */ /* 0x000e620008201800 */
[----:B------:R-:W-:Y:S02]  /*04b0*/  UMOV UR4, 0x54442d18 ;  /* 0x54442d1800047882 */ /* 0x000fe40000000000 */
[----:B0-----:R-:W-:Y:S01]  /*04c0*/  DMUL R2, R2, UR4 ;  /* 0x0000000402027c28 */ /* 0x001fe20008000000 */
[----:B------:R-:W-:Y:S01]  /*04d0*/  UMOV UR4, 0x40000000 ;  /* 0x4000000000047882 */ /* 0x000fe20000000000 */
[----:B------:R-:W-:-:S06]  /*04e0*/  UMOV UR5, 0x3f847ae1 ;  /* 0x3f847ae100057882 */ /* 0x000fcc0000000000 */
[----:B-1----:R-:W-:Y:S01]  /*04f0*/  DFMA R6, R2, R6, UR4 ;  /* 0x0000000402067e2b */ /* 0x002fe20008000006 */
[----:B------:R-:W0:Y:S01]  /*0500*/  LDCU.64 UR4, c[0x0][0x358] ;  /* 0x00006b00ff0477ac */ /* 0x000e220008000a00 */
[C---:B------:R-:W-:Y:S01]  /*0510*/  FADD R2, R0.reuse, -12583039 ;  /* 0xcb40007f00027421 */ /* 0x040fe20000000000 */
[----:B------:R-:W-:-:S03]  /*0520*/  IMAD.SHL.U32 R0, R0, 0x800000, RZ ;  /* 0x0080000000007824 */ /* 0x000fc600078e00ff */
[----:B------:R-:W1:Y:S01]  /*0530*/  MUFU.RCP64H R3, R7 ;  /* 0x0000000700037308 */ /* 0x000e620000001800 */
[----:B------:R-:W-:-:S04]  /*0540*/  FFMA R2, R9, 1.4426950216293334961, -R2 ;  /* 0x3fb8aa3b09027823 */ /* 0x000fc80000000802 */
[----:B------:R-:W-:Y:S01]  /*0550*/  FFMA R14, R9, 1.925963033500011079e-08, R2 ;  /* 0x32a57060090e7823 */ /* 0x000fe20000000002 */
[----:B------:R-:W-:-:S03]  /*0560*/  IMAD.MOV.U32 R2, RZ, RZ, 0x1 ;  /* 0x00000001ff027424 */ /* 0x000fc600078e00ff */
[----:B------:R-:W2:Y:S03]  /*0570*/  MUFU.EX2 R11, R14 ;  /* 0x0000000e000b7308 */ /* 0x000ea60000000800 */
[----:B-1----:R-:W-:-:S08]  /*0580*/  DFMA R8, -R6, R2, 1 ;  /* 0x3ff000000608742b */ /* 0x002fd00000000102 */
[----:B------:R-:W-:Y:S01]  /*0590*/  DFMA R8, R8, R8, R8 ;  /* 0x000000080808722b */ /* 0x000fe20000000008 */
[----:B--2---:R-:W-:-:S07]  /*05a0*/  FMUL R0, R0, R11 ;  /* 0x0000000b00007220 */ /* 0x004fce0000400000 */
[----:B------:R-:W-:Y:S02]  /*05b0*/  DFMA R2, R2, R8, R2 ;  /* 0x000000080202722b */ /* 0x000fe40000000002 */
[----:B------:R-:W1:Y:S06]  /*05c0*/  F2F.F64.F32 R8, R0 ;  /* 0x0000000000087310 */ /* 0x000e6c0000201800 */
[----:B------:R-:W-:-:S08]  /*05d0*/  DFMA R10, -R6, R2, 1 ;  /* 0x3ff00000060a742b */ /* 0x000fd00000000102 */
[----:B------:R-:W-:Y:S01]  /*05e0*/  DFMA R2, R2, R10, R2 ;  /* 0x0000000a0202722b */ /* 0x000fe20000000002 */
[----:B-1----:R-:W-:-:S07]  /*05f0*/  FSETP.GEU.AND P1, PT, |R9|, 6.5827683646048100446e-37, PT ;  /* 0x036000000900780b */ /* 0x002fce0003f2e200 */
[----:B------:R-:W-:-:S08]  /*0600*/  DMUL R10, R8, R2 ;  /* 0x00000002080a7228 */ /* 0x000fd00000000000 */
[----:B------:R-:W-:-:S08]  /*0610*/  DFMA R12, -R6, R10, R8 ;  /* 0x0000000a060c722b */ /* 0x000fd00000000108 */
[----:B------:R-:W-:-:S10]  /*0620*/  DFMA R2, R2, R12, R10 ;  /* 0x0000000c0202722b */ /* 0x000fd4000000000a */
[----:B------:R-:W-:-:S05]  /*0630*/  FFMA R10, RZ, R7, R3 ;  /* 0x00000007ff0a7223 */ /* 0x000fca0000000003 */
[----:B------:R-:W-:-:S13]  /*0640*/  FSETP.GT.AND P0, PT, |R10|, 1.469367938527859385e-39, PT ;  /* 0x001000000a00780b */ /* 0x000fda0003f04200 */
[----:B0-----:R-:W-:Y:S05]  /*0650*/  @P0 BRA P1, `(.L_x_96) ;  /* 0x0000000000100947 */ /* 0x001fea0000800000 */
[----:B------:R-:W-:-:S07]  /*0660*/  MOV R0, 0x680 ;  /* 0x0000068000007802 */ /* 0x000fce0000000f00 */
[----:B------:R-:W-:Y:S05]  /*0670*/  CALL.REL.NOINC `($__internal_4_$__cuda_sm20_div_rn_f64_full) ;  /* 0x0000000000287944 */ /* 0x000fea0003c00000 */
[----:B------:R-:W-:Y:S02]  /*0680*/  IMAD.MOV.U32 R2, RZ, RZ, R12 ;  /* 0x000000ffff027224 */ /* 0x000fe400078e000c */
[----:B------:R-:W-:-:S07]  /*0690*/  IMAD.MOV.U32 R3, RZ, RZ, R13 ;  /* 0x000000ffff037224 */ /* 0x000fce00078e000d */
.L_x_96:
[----:B------:R-:W-:Y:S05]  /*06a0*/  BSYNC.RECONVERGENT B0 ;  /* 0x0000000000007941 */ /* 0x000fea0003800200 */
.L_x_95:
[----:B------:R-:W0:Y:S01]  /*06b0*/  LDC.64 R6, c[0x0][0x380] ;  /* 0x0000e000ff067b82 */ /* 0x000e220000000a00 */
[----:B------:R-:W1:Y:S01]  /*06c0*/  LDCU UR6, c[0x0][0x388] ;  /* 0x00007100ff0677ac */ /* 0x000e620008000800 */
[----:B------:R-:W2:Y:S01]  /*06d0*/  F2F.F32.F64 R3, R2 ;  /* 0x0000000200037310 */ /* 0x000ea20000301000 */
[----:B-1----:R-:W-:-:S04]  /*06e0*/  IMAD R5, R4, UR6, R5 ;  /* 0x0000000604057c24 */ /* 0x002fc8000f8e0205 */
[----:B0-----:R-:W-:-:S05]  /*06f0*/  IMAD.WIDE R4, R5, 0x4, R6 ;  /* 0x0000000405047825 */ /* 0x001fca00078e0206 */
[----:B--2---:R-:W-:Y:S01]  /*0700*/  STG.E desc[UR4][R4.64], R3 ;  /* 0x0000000304007986 */ /* 0x004fe2000c101904 */
[----:B------:R-:W-:Y:S05]  /*0710*/  EXIT ;  /* 0x000000000000794d */ /* 0x000fea0003800000 */
        .weak           $__internal_4_$__cuda_sm20_div_rn_f64_full
        .type           $__internal_4_$__cuda_sm20_div_rn_f64_full,@function
        .size           $__internal_4_$__cuda_sm20_div_rn_f64_full,($__internal_5_$__cuda_sm3x_div_rn_noftz_f32_slowpath - $__internal_4_$__cuda_sm20_div_rn_f64_full)
$__internal_4_$__cuda_sm20_div_rn_f64_full:
[C---:B------:R-:W-:Y:S01]  /*0720*/  FSETP.GEU.AND P0, PT, |R7|.reuse, 1.469367938527859385e-39, PT ;  /* 0x001000000700780b */ /* 0x040fe20003f0e200 */
[----:B------:R-:W-:Y:S01]  /*0730*/  IMAD.MOV.U32 R10, RZ, RZ, 0x1 ;  /* 0x00000001ff0a7424 */ /* 0x000fe200078e00ff */
[----:B------:R-:W-:Y:S01]  /*0740*/  LOP3.LUT R2, R7, 0x800fffff, RZ, 0xc0, !PT ;  /* 0x800fffff07027812 */ /* 0x000fe200078ec0ff */
[----:B------:R-:W-:Y:S01]  /*0750*/  BSSY.RECONVERGENT B1, `(.L_x_97) ;  /* 0x0000055000017945 */ /* 0x000fe20003800200 */
[C---:B------:R-:W-:Y:S02]  /*0760*/  FSETP.GEU.AND P2, PT, |R9|.reuse, 1.469367938527859385e-39, PT ;  /* 0x001000000900780b */ /* 0x040fe40003f4e200 */
[----:B------:R-:W-:Y:S01]  /*0770*/  LOP3.LUT R3, R2, 0x3ff00000, RZ, 0xfc, !PT ;  /* 0x3ff0000002037812 */ /* 0x000fe200078efcff */
[----:B------:R-:W-:Y:S01]  /*0780*/  IMAD.MOV.U32 R2, RZ, RZ, R6 ;  /* 0x000000ffff027224 */ /* 0x000fe200078e0006 */
[----:B------:R-:W-:-:S05]  /*0790*/  LOP3.LUT R12, R9, 0x7ff00000, RZ, 0xc0, !PT ;  /* 0x7ff00000090c7812 */ /* 0x000fca00078ec0ff */
[----:B------:R-:W-:-:S04]  /*07a0*/  @!P0 DMUL R2, R6, 8.98846567431157953865e+307 ;  /* 0x7fe0000006028828 */ /* 0x000fc80000000000 */
[----:B------:R-:W-:Y:S01]  /*07b0*/  @!P2 LOP3.LUT R13, R7, 0x7ff00000, RZ, 0xc0, !PT ;  /* 0x7ff00000070da812 */ /* 0x000fe200078ec0ff */
[----:B------:R-:W-:Y:S01]  /*07c0*/  @!P2 IMAD.MOV.U32 R18, RZ, RZ, RZ ;  /* 0x000000ffff12a224 */ /* 0x000fe200078e00ff */
[----:B------:R-:W0:Y:S02]  /*07d0*/  MUFU.RCP64H R11, R3 ;  /* 0x00000003000b7308 */ /* 0x000e240000001800 */
[----:B------:R-:W-:Y:S01]  /*07e0*/  @!P2 ISETP.GE.U32.AND P3, PT, R12, R13, PT ;  /* 0x0000000d0c00a20c */ /* 0x000fe20003f66070 */
[----:B------:R-:W-:-:S05]  /*07f0*/  IMAD.MOV.U32 R13, RZ, RZ, 0x1ca00000 ;  /* 0x1ca00000ff0d7424 */ /* 0x000fca00078e00ff */
[----:B------:R-:W-:-:S04]  /*0800*/  @!P2 SEL R19, R13, 0x63400000, !P3 ;  /* 0x634000000d13a807 */ /* 0x000fc80005800000 */
[----:B------:R-:W-:-:S04]  /*0810*/  @!P2 LOP3.LUT R19, R19, 0x80000000, R9, 0xf8, !PT ;  /* 0x800000001313a812 */ /* 0x000fc800078ef809 */
[----:B------:R-:W-:Y:S01]  /*0820*/  @!P2 LOP3.LUT R19, R19, 0x100000, RZ, 0xfc, !PT ;  /* 0x001000001313a812 */ /* 0x000fe200078efcff */
[----:B0-----:R-:W-:-:S08]  /*0830*/  DFMA R14, R10, -R2, 1 ;  /* 0x3ff000000a0e742b */ /* 0x001fd00000000802 */
[----:B------:R-:W-:Y:S01]  /*0840*/  DFMA R16, R14, R14, R14 ;  /* 0x0000000e0e10722b */ /* 0x000fe2000000000e */
[----:B------:R-:W-:-:S04]  /*0850*/  LOP3.LUT R15, R7, 0x7ff00000, RZ, 0xc0, !PT ;  /* 0x7ff00000070f7812 */ /* 0x000fc800078ec0ff */
[----:B------:R-:W-:-:S03]  /*0860*/  ISETP.GE.U32.AND P1, PT, R12, R15, PT ;  /* 0x0000000f0c00720c */ /* 0x000fc60003f26070 */
[----:B------:R-:W-:Y:S01]  /*0870*/  DFMA R16, R10, R16, R10 ;  /* 0x000000100a10722b */ /* 0x000fe2000000000a */
[----:B------:R-:W-:Y:S01]  /*0880*/  SEL R11, R13, 0x63400000, !P1 ;  /* 0x634000000d0b7807 */ /* 0x000fe20004800000 */
[----:B------:R-:W-:-:S03]  /*0890*/  IMAD.MOV.U32 R10, RZ, RZ, R8 ;  /* 0x000000ffff0a7224 */ /* 0x000fc600078e0008 */
[----:B------:R-:W-:-:S03]  /*08a0*/  LOP3.LUT R11, R11, 0x800fffff, R9, 0xf8, !PT ;  /* 0x800fffff0b0b7812 */ /* 0x000fc600078ef809 */
[----:B------:R-:W-:-:S03]  /*08b0*/  DFMA R20, R16, -R2, 1 ;  /* 0x3ff000001014742b */ /* 0x000fc60000000802 */
[----:B------:R-:W-:-:S05]  /*08c0*/  @!P2 DFMA R10, R10, 2, -R18 ;  /* 0x400000000a0aa82b */ /* 0x000fca0000000812 */
[----:B------:R-:W-:Y:S01]  /*08d0*/  DFMA R16, R16, R20, R16 ;  /* 0x000000141010722b */ /* 0x000fe20000000010 */
[----:B------:R-:W-:Y:S02]  /*08e0*/  IMAD.MOV.U32 R21, RZ, RZ, R12 ;  /* 0x000000ffff157224 */ /* 0x000fe400078e000c */
[----:B------:R-:W-:Y:S01]  /*08f0*/  IMAD.MOV.U32 R20, RZ, RZ, R15 ;  /* 0x000000ffff147224 */ /* 0x000fe200078e000f */
[----:B------:R-:W-:Y:S02]  /*0900*/  @!P0 LOP3.LUT R20, R3, 0x7ff00000, RZ, 0xc0, !PT ;  /* 0x7ff0000003148812 */ /* 0x000fe400078ec0ff */
[----:B------:R-:W-:Y:S02]  /*0910*/  @!P2 LOP3.LUT R21, R11, 0x7ff00000, RZ, 0xc0, !PT ;  /* 0x7ff000000b15a812 */ /* 0x000fe400078ec0ff */
[----:B------:R-:W-:Y:S01]  /*0920*/  DMUL R18, R16, R10 ;  /* 0x0000000a10127228 */ /* 0x000fe20000000000 */
[----:B------:R-:W-:Y:S02]  /*0930*/  VIADD R23, R20, 0xffffffff ;  /* 0xffffffff14177836 */ /* 0x000fe40000000000 */
[----:B------:R-:W-:-:S05]  /*0940*/  VIADD R22, R21, 0xffffffff ;  /* 0xffffffff15167836 */ /* 0x000fca0000000000 */
[----:B------:R-:W-:Y:S01]  /*0950*/  DFMA R14, R18, -R2, R10 ;  /* 0x80000002120e722b */ /* 0x000fe2000000000a */
[----:B------:R-:W-:-:S04]  /*0960*/  ISETP.GT.U32.AND P0, PT, R22, 0x7feffffe, PT ;  /* 0x7feffffe1600780c */ /* 0x000fc80003f04070 */
[----:B------:R-:W-:-:S03]  /*0970*/  ISETP.GT.U32.OR P0, PT, R23, 0x7feffffe, P0 ;  /* 0x7feffffe1700780c */ /* 0x000fc60000704470 */
[----:B------:R-:W-:-:S10]  /*0980*/  DFMA R14, R16, R14, R18 ;  /* 0x0000000e100e722b */ /* 0x000fd40000000012 */
[----:B------:R-:W-:Y:S05]  /*0990*/  @P0 BRA `(.L_x_98) ;  /* 0x00000000006c0947 */ /* 0x000fea0003800000 */
[----:B------:R-:W-:-:S04]  /*09a0*/  LOP3.LUT R9, R7, 0x7ff00000, RZ, 0xc0, !PT ;  /* 0x7ff0000007097812 */ /* 0x000fc800078ec0ff */
[CC--:B------:R-:W-:Y:S02]  /*09b0*/  VIADDMNMX R8, R12.reuse, -R9.reuse, 0xb9600000, !PT ;  /* 0xb96000000c087446 */ /* 0x0c0fe40007800909 */
[----:B------:R-:W-:Y:S02]  /*09c0*/  ISETP.GE.U32.AND P0, PT, R12, R9, PT ;  /* 0x000000090c00720c */ /* 0x000fe40003f06070 */
[----:B------:R-:W-:Y:S02]  /*09d0*/  VIMNMX R8, PT, PT, R8, 0x46a00000, PT ;  /* 0x46a0000008087848 */ /* 0x000fe40003fe0100 */
[----:B------:R-:W-:-:S05]  /*09e0*/  SEL R13, R13, 0x63400000, !P0 ;  /* 0x634000000d0d7807 */ /* 0x000fca0004000000 */
[----:B------:R-:W-:Y:S02]  /*09f0*/  IMAD.IADD R16, R8, 0x1, -R13 ;  /* 0x0000000108107824 */ /* 0x000fe400078e0a0d */
[----:B------:R-:W-:Y:S02]  /*0a00*/  IMAD.MOV.U32 R8, RZ, RZ, RZ ;  /* 0x000000ffff087224 */ /* 0x000fe400078e00ff */
[----:B------:R-:W-:-:S06]  /*0a10*/  VIADD R9, R16, 0x7fe00000 ;  /* 0x7fe0000010097836 */ /* 0x000fcc0000000000 */
[----:B------:R-:W-:-:S10]  /*0a20*/  DMUL R12, R14, R8 ;  /* 0x000000080e0c7228 */ /* 0x000fd40000000000 */
[----:B------:R-:W-:-:S13]  /*0a30*/  FSETP.GTU.AND P0, PT, |R13|, 1.469367938527859385e-39, PT ;  /* 0x001000000d00780b */ /* 0x000fda0003f0c200 */
[----:B------:R-:W-:Y:S05]  /*0a40*/  @P0 BRA `(.L_x_99) ;  /* 0x0000000000940947 */ /* 0x000fea0003800000 */
[----:B------:R-:W-:Y:S01]  /*0a50*/  DFMA R2, R14, -R2, R10 ;  /* 0x800000020e02722b */ /* 0x000fe2000000000a */
[----:B------:R-:W-:-:S09]  /*0a60*/  IMAD.MOV.U32 R8, RZ, RZ, RZ ;  /* 0x000000ffff087224 */ /* 0x000fd200078e00ff */
[C---:B------:R-:W-:Y:S02]  /*0a70*/  FSETP.NEU.AND P0, PT, R3.reuse, RZ, PT ;  /* 0x000000ff0300720b */ /* 0x040fe40003f0d000 */
[----:B------:R-:W-:-:S04]  /*0a80*/  LOP3.LUT R7, R3, 0x80000000, R7, 0x48, !PT ;  /* 0x8000000003077812 */ /* 0x000fc800078e4807 */
[----:B------:R-:W-:-:S07]  /*0a90*/  LOP3.LUT R9, R7, R9, RZ, 0xfc, !PT ;  /* 0x0000000907097212 */ /* 0x000fce00078efcff */
[----:B------:R-:W-:Y:S05]  /*0aa0*/  @!P0 BRA `(.L_x_99) ;  /* 0x00000000007c8947 */ /* 0x000fea0003800000 */
[----:B------:R-:W-:Y:S01]  /*0ab0*/  IMAD.MOV R3, RZ, RZ, -R16 ;  /* 0x000000ffff037224 */ /* 0x000fe200078e0a10 */
[----:B------:R-:W-:Y:S01]  /*0ac0*/  DMUL.RP R8, R14, R8 ;  /* 0x000000080e087228 */ /* 0x000fe20000008000 */
[----:B------:R-:W-:-:S06]  /*0ad0*/  IMAD.MOV.U32 R2, RZ, RZ, RZ ;  /* 0x000000ffff027224 */ /* 0x000fcc00078e00ff */
[----:B------:R-:W-:-:S03]  /*0ae0*/  DFMA R2, R12, -R2, R14 ;  /* 0x800000020c02722b */ /* 0x000fc6000000000e */
[----:B------:R-:W-:-:S03]  /*0af0*/  LOP3.LUT R7, R9, R7, RZ, 0x3c, !PT ;  /* 0x0000000709077212 */ /* 0x000fc600078e3cff */
[----:B------:R-:W-:-:S04]  /*0b00*/  IADD3 R2, PT, PT, -R16, -0x43300000, RZ ;  /* 0xbcd0000010027810 */ /* 0x000fc80007ffe1ff */
[----:B------:R-:W-:-:S04]  /*0b10*/  FSETP.NEU.AND P0, PT, |R3|, R2, PT ;  /* 0x000000020300720b */ /* 0x000fc80003f0d200 */
[----:B------:R-:W-:Y:S02]  /*0b20*/  FSEL R12, R8, R12, !P0 ;  /* 0x0000000c080c7208 */ /* 0x000fe40004000000 */
[----:B------:R-:W-:Y:S01]  /*0b30*/  FSEL R13, R7, R13, !P0 ;  /* 0x0000000d070d7208 */ /* 0x000fe20004000000 */
[----:B------:R-:W-:Y:S06]  /*0b40*/  BRA `(.L_x_99) ;  /* 0x0000000000547947 */ /* 0x000fec0003800000 */
.L_x_98:
[----:B------:R-:W-:-:S14]  /*0b50*/  DSETP.NAN.AND P0, PT, R8, R8, PT ;  /* 0x000000080800722a */ /* 0x000fdc0003f08000 */
[----:B------:R-:W-:Y:S05]  /*0b60*/  @P0 BRA `(.L_x_100) ;  /* 0x0000000000440947 */ /* 0x000fea0003800000 */
[----:B------:R-:W-:-:S14]  /*0b70*/  DSETP.NAN.AND P0, PT, R6, R6, PT ;  /* 0x000000060600722a */ /* 0x000fdc0003f08000 */
[----:B------:R-:W-:Y:S05]  /*0b80*/  @P0 BRA `(.L_x_101) ;  /* 0x0000000000300947 */ /* 0x000fea0003800000 */
[----:B------:R-:W-:Y:S01]  /*0b90*/  ISETP.NE.AND P0, PT, R21, R20, PT ;  /* 0x000000141500720c */ /* 0x000fe20003f05270 */
[----:B------:R-:W-:Y:S02]  /*0ba0*/  IMAD.MOV.U32 R12, RZ, RZ, 0x0 ;  /* 0x00000000ff0c7424 */ /* 0x000fe400078e00ff */
[----:B------:R-:W-:-:S10]  /*0bb0*/  IMAD.MOV.U32 R13, RZ, RZ, -0x80000 ;  /* 0xfff80000ff0d7424 */ /* 0x000fd400078e00ff */
[----:B------:R-:W-:Y:S05]  /*0bc0*/  @!P0 BRA `(.L_x_99) ;  /* 0x0000000000348947 */ /* 0x000fea0003800000 */
[----:B------:R-:W-:Y:S02]  /*0bd0*/  ISETP.NE.AND P0, PT, R21, 0x7ff00000, PT ;  /* 0x7ff000001500780c */ /* 0x000fe40003f05270 */
[----:B------:R-:W-:Y:S02]  /*0be0*/  LOP3.LUT R13, R9, 0x80000000, R7, 0x48, !PT ;  /* 0x80000000090d7812 */ /* 0x000fe400078e4807 */
[----:B------:R-:W-:-:S13]  /*0bf0*/  ISETP.EQ.OR P0, PT, R20, RZ, !P0 ;  /* 0x000000ff1400720c */ /* 0x000fda0004702670 */
[----:B------:R-:W-:Y:S01]  /*0c00*/  @P0 LOP3.LUT R2, R13, 0x7ff00000, RZ, 0xfc, !PT ;  /* 0x7ff000000d020812 */ /* 0x000fe200078efcff */
[----:B------:R-:W-:Y:S02]  /*0c10*/  @!P0 IMAD.MOV.U32 R12, RZ, RZ, RZ ;  /* 0x000000ffff0c8224 */ /* 0x000fe400078e00ff */
[----:B------:R-:W-:Y:S02]  /*0c20*/  @P0 IMAD.MOV.U32 R12, RZ, RZ, RZ ;  /* 0x000000ffff0c0224 */ /* 0x000fe400078e00ff */
[----:B------:R-:W-:Y:S01]  /*0c30*/  @P0 IMAD.MOV.U32 R13, RZ, RZ, R2 ;  /* 0x000000ffff0d0224 */ /* 0x000fe200078e0002 */
[----:B------:R-:W-:Y:S06]  /*0c40*/  BRA `(.L_x_99) ;  /* 0x0000000000147947 */ /* 0x000fec0003800000 */
.L_x_101:
[----:B------:R-:W-:Y:S01]  /*0c50*/  LOP3.LUT R13, R7, 0x80000, RZ, 0xfc, !PT ;  /* 0x00080000070d7812 */ /* 0x000fe200078efcff */
[----:B------:R-:W-:Y:S01]  /*0c60*/  IMAD.MOV.U32 R12, RZ, RZ, R6 ;  /* 0x000000ffff0c7224 */ /* 0x000fe200078e0006 */
[----:B------:R-:W-:Y:S06]  /*0c70*/  BRA `(.L_x_99) ;  /* 0x0000000000087947 */ /* 0x000fec0003800000 */
.L_x_100:
[----:B------:R-:W-:Y:S01]  /*0c80*/  LOP3.LUT R13, R9, 0x80000, RZ, 0xfc, !PT ;  /* 0x00080000090d7812 */ /* 0x000fe200078efcff */
[----:B------:R-:W-:-:S07]  /*0c90*/  IMAD.MOV.U32 R12, RZ, RZ, R8 ;  /* 0x000000ffff0c7224 */ /* 0x000fce00078e0008 */
.L_x_99:
[----:B------:R-:W-:Y:S05]  /*0ca0*/  BSYNC.RECONVERGENT B1 ;  /* 0x0000000000017941 */ /* 0x000fea0003800200 */
.L_x_97:
[----:B------:R-:W-:Y:S02]  /*0cb0*/  IMAD.MOV.U32 R2, RZ, RZ, R0 ;  /* 0x000000ffff027224 */ /* 0x000fe400078e0000 */
[----:B------:R-:W-:-:S04]  /*0cc0*/  IMAD.MOV.U32 R3, RZ, RZ, 0x0 ;  /* 0x00000000ff037424 */ /* 0x000fc800078e00ff */
[----:B------:R-:W-:Y:S05]  /*0cd0*/  RET.REL.NODEC R2 `(_Z18heatEquationKernelPfiiff) ;  /* 0xfffffff002c87950 */ /* 0x000fea0003c3ffff */
        .weak           $__internal_5_$__cuda_sm3x_div_rn_noftz_f32_slowpath
        .type           $__internal_5_$__cuda_sm3x_div_rn_noftz_f32_slowpath,@function
        .size           $__internal_5_$__cuda_sm3x_div_rn_noftz_f32_slowpath,(.L_x_199 - $__internal_5_$__cuda_sm3x_div_rn_noftz_f32_slowpath)
$__internal_5_$__cuda_sm3x_div_rn_noftz_f32_slowpath:
        /* <DEDUP_REMOVED lines=34> */
.L_x_103:
[----:B------:R-:W-:Y:S01]  /*0f00*/  LEA R8, R12, 0xc0800000, 0x17 ;  /* 0xc08000000c087811 */ /* 0x000fe200078eb8ff */
[----:B------:R-:W-:Y:S04]  /*0f10*/  BSSY.RECONVERGENT B2, `(.L_x_108) ;  /* 0x0000036000027945 */ /* 0x000fe80003800200 */
[----:B------:R-:W-:Y:S02]  /*0f20*/  IMAD.IADD R8, R3, 0x1, -R8 ;  /* 0x0000000103087824 */ /* 0x000fe400078e0a08 */
[----:B------:R-:W-:Y:S02]  /*0f30*/  VIADD R3, R10, 0xffffff81 ;  /* 0xffffff810a037836 */ /* 0x000fe40000000000 */
        /* <DEDUP_REMOVED lines=31> */
[----:B------:R-:W-:Y:S02]  /*1130*/  VIADD R10, R11, 0x20 ;  /* 0x000000200b0a7836 */ /* 0x000fe40000000000 */
[----:B------:R-:W-:Y:S01]  /*1140*/  LOP3.LUT R7, R7, 0x800000, RZ, 0xfc, !PT ;  /* 0x0080000007077812 */ /* 0x000fe200078efcff */
[----:B------:R-:W-:Y:S01]  /*1150*/  IMAD.MOV R9, RZ, RZ, -R11 ;  /* 0x000000ffff097224 */ /* 0x000fe200078e0a0b */
[----:B------:R-:W-:-:S02]  /*1160*/  FSETP.NEU.FTZ.AND P0, PT, R3, R8, PT ;  /* 0x000000080300720b */ /* 0x000fc40003f1d000 */
[----:B------:R-:W-:Y:S02]  /*1170*/  SHF.L.U32 R10, R7, R10, RZ ;  /* 0x0000000a070a7219 */ /* 0x000fe400000006ff */
[----:B------:R-:W-:Y:S02]  /*1180*/  SEL R8, R9, RZ, P2 ;  /* 0x000000ff09087207 */ /* 0x000fe40001000000 */
[----:B------:R-:W-:Y:S02]  /*1190*/  ISETP.NE.AND P1, PT, R10, RZ, P1 ;  /* 0x000000ff0a00720c */ /* 0x000fe40000f25270 */
[----:B------:R-:W-:Y:S02]  /*11a0*/  SHF.R.U32.HI R8, RZ, R8, R7 ;  /* 0x00000008ff087219 */ /* 0x000fe40000011607 */
[----:B------:R-:W-:Y:S02]  /*11b0*/  PLOP3.LUT P0, PT, P0, P1, PT, 0xf8, 0x8f ;  /* 0x00000000008f781c */ /* 0x000fe40000703f70 */
[----:B------:R-:W-:-:S02]  /*11c0*/  SHF.R.U32.HI R10, RZ, 0x1, R8 ;  /* 0x00000001ff0a7819 */ /* 0x000fc40000011608 */
[----:B------:R-:W-:-:S04]  /*11d0*/  SEL R3, RZ, 0x1, !P0 ;  /* 0x00000001ff037807 */ /* 0x000fc80004000000 */
[----:B------:R-:W-:-:S04]  /*11e0*/  LOP3.LUT R3, R3, 0x1, R10, 0xf8, !PT ;  /* 0x0000000103037812 */ /* 0x000fc800078ef80a */
[----:B------:R-:W-:-:S05]  /*11f0*/  LOP3.LUT R3, R3, R8, RZ, 0xc0, !PT ;  /* 0x0000000803037212 */ /* 0x000fca00078ec0ff */
[----:B------:R-:W-:-:S05]  /*1200*/  IMAD.IADD R3, R10, 0x1, R3 ;  /* 0x000000010a037824 */ /* 0x000fca00078e0203 */
[----:B------:R-:W-:Y:S01]  /*1210*/  LOP3.LUT R0, R3, R0, RZ, 0xfc, !PT ;  /* 0x0000000003007212 */ /* 0x000fe200078efcff */
[----:B------:R-:W-:Y:S06]  /*1220*/  BRA `(.L_x_111) ;  /* 0x0000000000107947 */ /* 0x000fec0003800000 */
.L_x_110:
[----:B------:R-:W-:-:S04]  /*1230*/  LOP3.LUT R0, R0, 0x80000000, RZ, 0xc0, !PT ;  /* 0x8000000000007812 */ /* 0x000fc800078ec0ff */
[----:B------:R-:W-:Y:S01]  /*1240*/  LOP3.LUT R0, R0, 0x7f800000, RZ, 0xfc, !PT ;  /* 0x7f80000000007812 */ /* 0x000fe200078efcff */
[----:B------:R-:W-:Y:S06]  /*1250*/  BRA `(.L_x_111) ;  /* 0x0000000000047947 */ /* 0x000fec0003800000 */
.L_x_109:
[----:B------:R-:W-:-:S07]  /*1260*/  IMAD R0, R8, 0x800000, R0 ;  /* 0x0080000008007824 */ /* 0x000fce00078e0200 */
.L_x_111:
[----:B------:R-:W-:Y:S05]  /*1270*/  BSYNC.RECONVERGENT B2 ;  /* 0x0000000000027941 */ /* 0x000fea0003800200 */
.L_x_108:
[----:B------:R-:W-:Y:S05]  /*1280*/  BRA `(.L_x_112) ;  /* 0x0000000000207947 */ /* 0x000fea0003800000 */
.L_x_107:
[----:B------:R-:W-:-:S04]  /*1290*/  LOP3.LUT R0, R3, 0x80000000, R0, 0x48, !PT ;  /* 0x8000000003007812 */ /* 0x000fc800078e4800 */
[----:B------:R-:W-:Y:S01]  /*12a0*/  LOP3.LUT R0, R0, 0x7f800000, RZ, 0xfc, !PT ;  /* 0x7f80000000007812 */ /* 0x000fe200078efcff */
[----:B------:R-:W-:Y:S06]  /*12b0*/  BRA `(.L_x_112) ;  /* 0x0000000000147947 */ /* 0x000fec0003800000 */
.L_x_106:
[----:B------:R-:W-:Y:S01]  /*12c0*/  LOP3.LUT R0, R3, 0x80000000, R0, 0x48, !PT ;  /* 0x8000000003007812 */ /* 0x000fe200078e4800 */
[----:B------:R-:W-:Y:S06]  /*12d0*/  BRA `(.L_x_112) ;  /* 0x00000000000c7947 */ /* 0x000fec0003800000 */
.L_x_105:
[----:B------:R-:W0:Y:S01]  /*12e0*/  MUFU.RSQ R0, -QNAN ;  /* 0xffc0000000007908 */ /* 0x000e220000001400 */
[----:B------:R-:W-:Y:S05]  /*12f0*/  BRA `(.L_x_112) ;  /* 0x0000000000047947 */ /* 0x000fea0003800000 */
.L_x_104:
[----:B------:R-:W-:-:S07]  /*1300*/  FADD.FTZ R0, R0, R3 ;  /* 0x0000000300007221 */ /* 0x000fce0000010000 */
.L_x_112:
[----:B------:R-:W-:Y:S05]  /*1310*/  BSYNC.RECONVERGENT B1 ;  /* 0x0000000000017941 */ /* 0x000fea0003800200 */
.L_x_102:
[----:B------:R-:W-:-:S04]  /*1320*/  IMAD.MOV.U32 R7, RZ, RZ, 0x0 ;  /* 0x00000000ff077424 */ /* 0x000fc800078e00ff */
[----:B0-----:R-:W-:Y:S05]  /*1330*/  RET.REL.NODEC R6 `(_Z18heatEquationKernelPfiiff) ;  /* 0xffffffec06307950 */ /* 0x001fea0003c3ffff */
.L_x_113:
        /* <DEDUP_REMOVED lines=12> */
.L_x_199:


//--------------------- .text._Z14sineWaveKernelPfiifff --------------------------
	.section	.text._Z14sineWaveKernelPfiifff,"ax",@progbits
	.align	128
        .global         _Z14sineWaveKernelPfiifff
        .type           _Z14sineWaveKernelPfiifff,@function
        .size           _Z14sineWaveKernelPfiifff,(.L_x_200 - _Z14sineWaveKernelPfiifff)
        .other          _Z14sineWaveKernelPfiifff,@"STO_CUDA_ENTRY STV_DEFAULT"
_Z14sineWaveKernelPfiifff:
.text._Z14sineWaveKernelPfiifff:
        /* <DEDUP_REMOVED lines=26> */
[----:B------:R-:W-:Y:S05]  /*01a0*/  CALL.REL.NOINC `($__internal_6_$__cuda_sm3x_div_rn_noftz_f32_slowpath) ;  /* 0x0000000c00747944 */ /* 0x000fea0003c00000 */
[----:B------:R-:W-:-:S07]  /*01b0*/  IMAD.MOV.U32 R4, RZ, RZ, R0 ;  /* 0x000000ffff047224 */ /* 0x000fce00078e0000 */
.L_x_115:
[----:B------:R-:W-:Y:S05]  /*01c0*/  BSYNC.RECONVERGENT B0 ;  /* 0x0000000000007941 */ /* 0x000fea0003800200 */
.L_x_114:
[----:B------:R-:W0:Y:S01]  /*01d0*/  LDC R0, c[0x0][0x390] ;  /* 0x0000e400ff007b82 */ /* 0x000e220000000800 */
[----:B------:R-:W1:Y:S01]  /*01e0*/  LDCU UR4, c[0x0][0x398] ;  /* 0x00007300ff0477ac */ /* 0x000e620008000800 */
[----:B------:R-:W-:Y:S01]  /*01f0*/  F2F.F64.F32 R2, R4 ;  /* 0x0000000400027310 */ /* 0x000fe20000201800 */
[----:B------:R-:W-:Y:S01]  /*0200*/  BSSY.RECONVERGENT B0, `(.L_x_116) ;  /* 0x0000049000007945 */ /* 0x000fe20003800200 */
[----:B------:R-:W-:Y:S01]  /*0210*/  UMOV UR5, 0x400921fb ;  /* 0x400921fb00057882 */ /* 0x000fe20000000000 */
[----:B------:R-:W2:Y:S05]  /*0220*/  LDCU.64 UR6, c[0x0][0x358] ;  /* 0x00006b00ff0677ac */ /* 0x000eaa0008000a00 */
[----:B-1----:R-:W-:Y:S01]  /*0230*/  F2F.F64.F32 R6, UR4 ;  /* 0x0000000400067d10 */ /* 0x002fe20008201800 */
[----:B------:R-:W-:Y:S01]  /*0240*/  UMOV UR4, 0x54442d18 ;  /* 0x54442d1800047882 */ /* 0x000fe20000000000 */
[----:B0-----:R-:W-:-:S06]  /*0250*/  FADD R0, R0, R0 ;  /* 0x0000000000007221 */ /* 0x001fcc0000000000 */
[----:B------:R-:W0:Y:S02]  /*0260*/  F2F.F64.F32 R8, R0 ;  /* 0x0000000000087310 */ /* 0x000e240000201800 */
[----:B0-----:R-:W-:-:S08]  /*0270*/  DMUL R8, R8, UR4 ;  /* 0x0000000408087c28 */ /* 0x001fd00008000000 */
[----:B------:R-:W-:-:S06]  /*0280*/  DFMA R2, R8, R2, R6 ;  /* 0x000000020802722b */ /* 0x000fcc0000000006 */
[----:B------:R-:W0:Y:S02]  /*0290*/  F2F.F32.F64 R11, R2 ;  /* 0x00000002000b7310 */ /* 0x000e240000301000 */
[C---:B0-----:R-:W-:Y:S01]  /*02a0*/  FMUL R12, R11.reuse, 0.63661974668502807617 ;  /* 0x3f22f9830b0c7820 */ /* 0x041fe20000400000 */
[----:B------:R-:W-:-:S05]  /*02b0*/  FSETP.GE.AND P0, PT, |R11|, 105615, PT ;  /* 0x47ce47800b00780b */ /* 0x000fca0003f06200 */
[----:B------:R-:W0:Y:S02]  /*02c0*/  F2I.NTZ R16, R12 ;  /* 0x0000000c00107305 */ /* 0x000e240000203100 */
[----:B0-----:R-:W-:-:S05]  /*02d0*/  I2FP.F32.S32 R14, R16 ;  /* 0x00000010000e7245 */ /* 0x001fca0000201400 */
[----:B------:R-:W-:-:S04]  /*02e0*/  FFMA R13, R14, -1.5707962512969970703, R11 ;  /* 0xbfc90fda0e0d7823 */ /* 0x000fc8000000000b */
[----:B------:R-:W-:-:S04]  /*02f0*/  FFMA R13, R14, -7.5497894158615963534e-08, R13 ;  /* 0xb3a221680e0d7823 */ /* 0x000fc8000000000d */
[----:B------:R-:W-:Y:S01]  /*0300*/  FFMA R0, R14, -5.3903029534742383927e-15, R13 ;  /* 0xa7c234c50e007823 */ /* 0x000fe2000000000d */
[----:B--2---:R-:W-:Y:S06]  /*0310*/  @!P0 BRA `(.L_x_117) ;  /* 0x0000000000dc8947 */ /* 0x004fec0003800000 */
        /* <DEDUP_REMOVED lines=11> */
.L_x_118:
        /* <DEDUP_REMOVED lines=44> */
.L_x_117:
[----:B------:R-:W-:Y:S05]  /*0690*/  BSYNC.RECONVERGENT B0 ;  /* 0x0000000000007941 */ /* 0x000fea0003800200 */
.L_x_116:
[----:B------:R-:W0:Y:S01]  /*06a0*/  LDCU UR4, c[0x0][0x38c] ;  /* 0x00007180ff0477ac */ /* 0x000e220008000800 */
[----:B------:R-:W-:Y:S01]  /*06b0*/  LOP3.LUT R2, R16, 0x1, RZ, 0xc0, !PT ;  /* 0x0000000110027812 */ /* 0x000fe200078ec0ff */
[----:B------:R-:W-:Y:S01]  /*06c0*/  FMUL R11, R0, R0 ;  /* 0x00000000000b7220 */ /* 0x000fe20000400000 */
[----:B------:R-:W-:Y:S01]  /*06d0*/  IMAD.MOV.U32 R4, RZ, RZ, 0x37cbac00 ;  /* 0x37cbac00ff047424 */ /* 0x000fe200078e00ff */
[----:B------:R-:W-:Y:S01]  /*06e0*/  LOP3.LUT P1, RZ, R16, 0x2, RZ, 0xc0, !PT ;  /* 0x0000000210ff7812 */ /* 0x000fe2000782c0ff */
[----:B------:R-:W-:Y:S01]  /*06f0*/  IMAD.MOV.U32 R12, RZ, RZ, 0x3effffff ;  /* 0x3effffffff0c7424 */ /* 0x000fe200078e00ff */
[----:B------:R-:W-:Y:S01]  /*0700*/  ISETP.NE.U32.AND P0, PT, R2, 0x1, PT ;  /* 0x000000010200780c */ /* 0x000fe20003f05070 */
[----:B------:R-:W-:Y:S01]  /*0710*/  FFMA R4, R11, R4, -0.0013887860113754868507 ;  /* 0xbab607ed0b047423 */ /* 0x000fe20000000004 */
[----:B------:R-:W-:Y:S01]  /*0720*/  IMAD.MOV.U32 R2, RZ, RZ, 0x3d2aaabb ;  /* 0x3d2aaabbff027424 */ /* 0x000fe200078e00ff */
[----:B------:R-:W-:Y:S01]  /*0730*/  BSSY.RECONVERGENT B0, `(.L_x_119) ;  /* 0x0000017000007945 */ /* 0x000fe20003800200 */
[----:B------:R-:W-:-:S02]  /*0740*/  FSEL R12, -R12, -0.16666662693023681641, !P0 ;  /* 0xbe2aaaa80c0c7808 */ /* 0x000fc40004000100 */
[----:B------:R-:W-:Y:S02]  /*0750*/  FSEL R4, R4, -0.00019574658654164522886, !P0 ;  /* 0xb94d415304047808 */ /* 0x000fe40004000000 */
[----:B------:R-:W-:Y:S02]  /*0760*/  FSEL R2, R2, 0.0083327032625675201416, !P0 ;  /* 0x3c0885e402027808 */ /* 0x000fe40004000000 */
[----:B------:R-:W-:Y:S02]  /*0770*/  FSEL R0, R0, 1, P0 ;  /* 0x3f80000000007808 */ /* 0x000fe40000000000 */
[----:B0-----:R-:W-:Y:S01]  /*0780*/  I2FP.F32.U32 R3, UR4 ;  /* 0x0000000400037c45 */ /* 0x001fe20008201000 */
[C---:B------:R-:W-:Y:S01]  /*0790*/  FFMA R4, R11.reuse, R4, R2 ;  /* 0x000000040b047223 */ /* 0x040fe20000000002 */
[----:B------:R-:W-:Y:S02]  /*07a0*/  I2FP.F32.U32 R2, R10 ;  /* 0x0000000a00027245 */ /* 0x000fe40000201000 */
[----:B------:R-:W0:Y:S01]  /*07b0*/  MUFU.RCP R14, R3 ;  /* 0x00000003000e7308 */ /* 0x000e220000001000 */
[C---:B------:R-:W-:Y:S01]  /*07c0*/  FFMA R4, R11.reuse, R4, R12 ;  /* 0x000000040b047223 */ /* 0x040fe2000000000c */
[----:B------:R-:W-:-:S04]  /*07d0*/  FFMA R11, R11, R0, RZ ;  /* 0x000000000b0b7223 */ /* 0x000fc800000000ff */
[----:B------:R-:W-:Y:S02]  /*07e0*/  FFMA R11, R11, R4, R0 ;  /* 0x000000040b0b7223 */ /* 0x000fe40000000000 */
[----:B------:R-:W1:Y:S02]  /*07f0*/  FCHK P0, R2, R3 ;  /* 0x0000000302007302 */ /* 0x000e640000000000 */
[----:B------:R-:W-:Y:S01]  /*0800*/  @P1 FADD R11, RZ, -R11 ;  /* 0x8000000bff0b1221 */ /* 0x000fe20000000000 */
        /* <DEDUP_REMOVED lines=8> */
[----:B------:R-:W-:Y:S05]  /*0890*/  CALL.REL.NOINC `($__internal_6_$__cuda_sm3x_div_rn_noftz_f32_slowpath) ;  /* 0x0000000400b87944 */ /* 0x000fea0003c00000 */
.L_x_120:
[----:B------:R-:W-:Y:S05]  /*08a0*/  BSYNC.RECONVERGENT B0 ;  /* 0x0000000000007941 */ /* 0x000fea0003800200 */
.L_x_119:
[----:B------:R-:W0:Y:S01]  /*08b0*/  F2F.F64.F32 R2, R0 ;  /* 0x0000000000027310 */ /* 0x000e220000201800 */
[----:B------:R-:W-:Y:S01]  /*08c0*/  BSSY.RECONVERGENT B0, `(.L_x_121) ;  /* 0x0000042000007945 */ /* 0x000fe20003800200 */
[----:B0-----:R-:W-:-:S06]  /*08d0*/  DFMA R2, R8, R2, R6 ;  /* 0x000000020802722b */ /* 0x001fcc0000000006 */
        /* <DEDUP_REMOVED lines=20> */
.L_x_123:
        /* <DEDUP_REMOVED lines=44> */
.L_x_122:
[----:B------:R-:W-:Y:S05]  /*0ce0*/  BSYNC.RECONVERGENT B0 ;  /* 0x0000000000007941 */ /* 0x000fea0003800200 */
.L_x_121:
[----:B------:R-:W0:Y:S01]  /*0cf0*/  LDC R13, c[0x0][0x394] ;  /* 0x0000e500ff0d7b82 */ /* 0x000e220000000800 */
[----:B------:R-:W-:Y:S01]  /*0d00*/  LOP3.LUT R2, R4, 0x1, RZ, 0xc0, !PT ;  /* 0x0000000104027812 */ /* 0x000fe200078ec0ff */
[----:B------:R-:W-:Y:S02]  /*0d10*/  IMAD.MOV.U32 R0, RZ, RZ, 0x37cbac00 ;  /* 0x37cbac00ff007424 */ /* 0x000fe400078e00ff */
[----:B------:R-:W-:Y:S01]  /*0d20*/  FMUL R3, R6, R6 ;  /* 0x0000000606037220 */ /* 0x000fe20000400000 */
[----:B------:R-:W-:Y:S01]  /*0d30*/  IMAD.MOV.U32 R7, RZ, RZ, 0x3effffff ;  /* 0x3effffffff077424 */ /* 0x000fe200078e00ff */
[----:B------:R-:W-:Y:S01]  /*0d40*/  ISETP.NE.U32.AND P0, PT, R2, 0x1, PT ;  /* 0x000000010200780c */ /* 0x000fe20003f05070 */
[----:B------:R-:W-:Y:S02]  /*0d50*/  IMAD.MOV.U32 R2, RZ, RZ, 0x3d2aaabb ;  /* 0x3d2aaabbff027424 */ /* 0x000fe400078e00ff */
[----:B------:R-:W-:Y:S01]  /*0d60*/  FFMA R0, R3, R0, -0.0013887860113754868507 ;  /* 0xbab607ed03007423 */ /* 0x000fe20000000000 */
[----:B------:R-:W-:Y:S01]  /*0d70*/  LOP3.LUT P1, RZ, R4, 0x2, RZ, 0xc0, !PT ;  /* 0x0000000204ff7812 */ /* 0x000fe2000782c0ff */
[----:B------:R-:W-:Y:S01]  /*0d80*/  BSSY.RECONVERGENT B0, `(.L_x_124) ;  /* 0x0000019000007945 */ /* 0x000fe20003800200 */
[----:B------:R-:W-:-:S02]  /*0d90*/  FSEL R7, -R7, -0.16666662693023681641, !P0 ;  /* 0xbe2aaaa807077808 */ /* 0x000fc40004000100 */
[----:B------:R-:W-:Y:S02]  /*0da0*/  FSEL R0, R0, -0.00019574658654164522886, !P0 ;  /* 0xb94d415300007808 */ /* 0x000fe40004000000 */
[----:B------:R-:W-:-:S05]  /*0db0*/  FSEL R2, R2, 0.0083327032625675201416, !P0 ;  /* 0x3c0885e402027808 */ /* 0x000fca0004000000 */
[----:B------:R-:W-:Y:S01]  /*0dc0*/  FFMA R2, R3, R0, R2 ;  /* 0x0000000003027223 */ /* 0x000fe20000000002 */
[----:B------:R-:W-:-:S03]  /*0dd0*/  FSEL R0, R6, 1, P0 ;  /* 0x3f80000006007808 */ /* 0x000fc60000000000 */
[----:B------:R-:W-:Y:S01]  /*0de0*/  FFMA R2, R3, R2, R7 ;  /* 0x0000000203027223 */ /* 0x000fe20000000007 */
[----:B0-----:R-:W-:Y:S01]  /*0df0*/  FADD R9, R13, R13 ;  /* 0x0000000d0d097221 */ /* 0x001fe20000000000 */
[----:B------:R-:W-:Y:S01]  /*0e00*/  FFMA R3, R3, R0, RZ ;  /* 0x0000000003037223 */ /* 0x000fe200000000ff */
[----:B------:R-:W-:Y:S02]  /*0e10*/  FMUL R11, R11, R13 ;  /* 0x0000000d0b0b7220 */ /* 0x000fe40000400000 */
[----:B------:R-:W0:Y:S01]  /*0e20*/  MUFU.RCP R4, R9 ;  /* 0x0000000900047308 */ /* 0x000e220000001000 */
[----:B------:R-:W-:-:S04]  /*0e30*/  FFMA R0, R3, R2, R0 ;  /* 0x0000000203007223 */ /* 0x000fc80000000000 */
[----:B------:R-:W-:-:S04]  /*0e40*/  @P1 FADD R0, RZ, -R0 ;  /* 0x80000000ff001221 */ /* 0x000fc80000000000 */
[----:B------:R-:W-:-:S04]  /*0e50*/  FFMA R0, R0, R11, R13 ;  /* 0x0000000b00007223 */ /* 0x000fc8000000000d */
        /* <DEDUP_REMOVED lines=10> */
[----:B------:R-:W-:-:S07]  /*0f00*/  IMAD.MOV.U32 R7, RZ, RZ, R0 ;  /* 0x000000ffff077224 */ /* 0x000fce00078e0000 */
.L_x_125:
[----:B------:R-:W-:Y:S05]  /*0f10*/  BSYNC.RECONVERGENT B0 ;  /* 0x0000000000007941 */ /* 0x000fea0003800200 */
.L_x_124:
[----:B------:R-:W0:Y:S01]  /*0f20*/  LDC.64 R2, c[0x0][0x380] ;  /* 0x0000e000ff027b82 */ /* 0x000e220000000a00 */
[----:B------:R-:W1:Y:S02]  /*0f30*/  LDCU UR4, c[0x0][0x388] ;  /* 0x00007100ff0477ac */ /* 0x000e640008000800 */
[----:B-1----:R-:W-:-:S04]  /*0f40*/  IMAD R5, R10, UR4, R5 ;  /* 0x000000040a057c24 */ /* 0x002fc8000f8e0205 */
[----:B0-----:R-:W-:-:S05]  /*0f50*/  IMAD.WIDE R2, R5, 0x4, R2 ;  /* 0x0000000405027825 */ /* 0x001fca00078e0202 */
[----:B------:R-:W-:Y:S01]  /*0f60*/  STG.E desc[UR6][R2.64], R7 ;  /* 0x0000000702007986 */ /* 0x000fe2000c101906 */
[----:B------:R-:W-:Y:S05]  /*0f70*/  EXIT ;  /* 0x000000000000794d */ /* 0x000fea0003800000 */
        .weak           $__internal_6_$__cuda_sm3x_div_rn_noftz_f32_slowpath
        .type           $__internal_6_$__cuda_sm3x_div_rn_noftz_f32_slowpath,@function
        .size           $__internal_6_$__cuda_sm3x_div_rn_noftz_f32_slowpath,(.L_x_200 - $__internal_6_$__cuda_sm3x_div_rn_noftz_f32_slowpath)
$__internal_6_$__cuda_sm3x_div_rn_noftz_f32_slowpath:
        /* <DEDUP_REMOVED lines=34> */
.L_x_127:
        /* <DEDUP_REMOVED lines=29> */
[-CC-:B------:R-:W-:Y:S01]  /*1370*/  FFMA.RZ R3, R18, R16.reuse, R17.reuse ;  /* 0x0000001012037223 */ /* 0x180fe2000000c011 */
[----:B------:R-:W-:Y:S02]  /*1380*/  VIADD R13, R14, 0x20 ;  /* 0x000000200e0d7836 */ /* 0x000fe40000000000 */
[-CC-:B------:R-:W-:Y:S01]  /*1390*/  FFMA.RM R4, R18, R16.reuse, R17.reuse ;  /* 0x0000001012047223 */ /* 0x180fe20000004011 */
        /* <DEDUP_REMOVED lines=19> */
.L_x_134:
[----:B------:R-:W-:-:S04]  /*14d0*/  LOP3.LUT R0, R0, 0x80000000, RZ, 0xc0, !PT ;  /* 0x8000000000007812 */ /* 0x000fc800078ec0ff */
[----:B------:R-:W-:Y:S01]  /*14e0*/  LOP3.LUT R0, R0, 0x7f800000, RZ, 0xfc, !PT ;  /* 0x7f80000000007812 */ /* 0x000fe200078efcff */
[----:B------:R-:W-:Y:S06]  /*14f0*/  BRA `(.L_x_135) ;  /* 0x0000000000047947 */ /* 0x000fec0003800000 */
.L_x_133:
[----:B------:R-:W-:-:S07]  /*1500*/  IMAD R0, R13, 0x800000, R0 ;  /* 0x008000000d007824 */ /* 0x000fce00078e0200 */
.L_x_135:
[----:B------:R-:W-:Y:S05]  /*1510*/  BSYNC.RECONVERGENT B2 ;  /* 0x0000000000027941 */ /* 0x000fea0003800200 */
.L_x_132:
[----:B------:R-:W-:Y:S05]  /*1520*/  BRA `(.L_x_136) ;  /* 0x0000000000207947 */ /* 0x000fea0003800000 */
.L_x_131:
[----:B------:R-:W-:-:S04]  /*1530*/  LOP3.LUT R0, R3, 0x80000000, R0, 0x48, !PT ;  /* 0x8000000003007812 */ /* 0x000fc800078e4800 */
[----:B------:R-:W-:Y:S01]  /*1540*/  LOP3.LUT R0, R0, 0x7f800000, RZ, 0xfc, !PT ;  /* 0x7f80000000007812 */ /* 0x000fe200078efcff */
[----:B------:R-:W-:Y:S06]  /*1550*/  BRA `(.L_x_136) ;  /* 0x0000000000147947 */ /* 0x000fec0003800000 */
.L_x_130:
[----:B------:R-:W-:Y:S01]  /*1560*/  LOP3.LUT R0, R3, 0x80000000, R0, 0x48, !PT ;  /* 0x8000000003007812 */ /* 0x000fe200078e4800 */
[----:B------:R-:W-:Y:S06]  /*1570*/  BRA `(.L_x_136) ;  /* 0x00000000000c7947 */ /* 0x000fec0003800000 */
.L_x_129:
[----:B------:R-:W0:Y:S01]  /*1580*/  MUFU.RSQ R0, -QNAN ;  /* 0xffc0000000007908 */ /* 0x000e220000001400 */
[----:B------:R-:W-:Y:S05]  /*1590*/  BRA `(.L_x_136) ;  /* 0x0000000000047947 */ /* 0x000fea0003800000 */
.L_x_128:
[----:B------:R-:W-:-:S07]  /*15a0*/  FADD.FTZ R0, R0, R3 ;  /* 0x0000000300007221 */ /* 0x000fce0000010000 */
.L_x_136:
[----:B------:R-:W-:Y:S05]  /*15b0*/  BSYNC.RECONVERGENT B1 ;  /* 0x0000000000017941 */ /* 0x000fea0003800200 */
.L_x_126:
[----:B------:R-:W-:-:S04]  /*15c0*/  IMAD.MOV.U32 R3, RZ, RZ, 0x0 ;  /* 0x00000000ff037424 */ /* 0x000fc800078e00ff */
[----:B0-----:R-:W-:Y:S05]  /*15d0*/  RET.REL.NODEC R2 `(_Z14sineWaveKernelPfiifff) ;  /* 0xffffffe802887950 */ /* 0x001fea0003c3ffff */
.L_x_137:
        /* <DEDUP_REMOVED lines=10> */
.L_x_200:


//--------------------- .text._Z11juliaKernelPfiifff --------------------------
	.section	.text._Z11juliaKernelPfiifff,"ax",@progbits
	.align	128
        .global         _Z11juliaKernelPfiifff
        .type           _Z11juliaKernelPfiifff,@function
        .size           _Z11juliaKernelPfiifff,(.L_x_201 - _Z11juliaKernelPfiifff)
        .other          _Z11juliaKernelPfiifff,@"STO_CUDA_ENTRY STV_DEFAULT"
_Z11juliaKernelPfiifff:
.text._Z11juliaKernelPfiifff:
        /* <DEDUP_REMOVED lines=14> */
[----:B------:R-:W-:Y:S01]  /*00e0*/  I2FP.F32.S32 R3, UR6 ;  /* 0x0000000600037c45 */ /* 0x000fe20008201400 */
[----:B------:R-:W-:Y:S01]  /*00f0*/  BSSY.RECONVERGENT B0, `(.L_x_138) ;  /* 0x0000010000007945 */ /* 0x000fe20003800200 */
[----:B------:R-:W-:-:S05]  /*0100*/  I2FP.F32.S32 R0, R5 ;  /* 0x0000000500007245 */ /* 0x000fca0000201400 */
[C---:B------:R-:W-:Y:S01]  /*0110*/  FFMA R0, R3.reuse, -0.5, R0 ;  /* 0xbf00000003007823 */ /* 0x040fe20000000000 */
[----:B0-----:R-:W-:-:S04]  /*0120*/  FMUL.D4 R7, R3, UR4 ;  /* 0x0000000403077c20 */ /* 0x001fc80008200000 */
        /* <DEDUP_REMOVED lines=10> */
[----:B------:R-:W-:Y:S05]  /*01d0*/  CALL.REL.NOINC `($__internal_7_$__cuda_sm3x_div_rn_noftz_f32_slowpath) ;  /* 0x0000000400147944 */ /* 0x000fea0003c00000 */
[----:B------:R-:W-:-:S07]  /*01e0*/  IMAD.MOV.U32 R4, RZ, RZ, R0 ;  /* 0x000000ffff047224 */ /* 0x000fce00078e0000 */
.L_x_139:
[----:B------:R-:W-:Y:S05]  /*01f0*/  BSYNC.RECONVERGENT B0 ;  /* 0x0000000000007941 */ /* 0x000fea0003800200 */
.L_x_138:
[----:B------:R-:W0:Y:S01]  /*0200*/  LDCU UR4, c[0x0][0x38c] ;  /* 0x00007180ff0477ac */ /* 0x000e220008000800 */
[----:B------:R-:W-:Y:S01]  /*0210*/  I2FP.F32.U32 R0, R2 ;  /* 0x0000000200007245 */ /* 0x000fe20000201000 */
[----:B------:R-:W-:Y:S01]  /*0220*/  BSSY.RECONVERGENT B0, `(.L_x_140) ;  /* 0x0000011000007945 */ /* 0x000fe20003800200 */
[----:B------:R-:W1:Y:S01]  /*0230*/  LDCU UR5, c[0x0][0x398] ;  /* 0x00007300ff0577ac */ /* 0x000e620008000800 */
[----:B0-----:R-:W-:-:S05]  /*0240*/  I2FP.F32.U32 R3, UR4 ;  /* 0x0000000400037c45 */ /* 0x001fca0008201000 */
[C---:B-1----:R-:W-:Y:S01]  /*0250*/  FMUL.D4 R7, R3.reuse, UR5 ;  /* 0x0000000503077c20 */ /* 0x042fe20008200000 */
[----:B------:R-:W-:-:S03]  /*0260*/  FFMA R0, R3, -0.5, R0 ;  /* 0xbf00000003007823 */ /* 0x000fc60000000000 */
        /* <DEDUP_REMOVED lines=11> */
[----:B------:R-:W-:-:S07]  /*0320*/  MOV R3, R0 ;  /* 0x0000000000037202 */ /* 0x000fce0000000f00 */
.L_x_141:
[----:B------:R-:W-:Y:S05]  /*0330*/  BSYNC.RECONVERGENT B0 ;  /* 0x0000000000007941 */ /* 0x000fea0003800200 */
.L_x_140:
[----:B------:R-:W-:Y:S01]  /*0340*/  FMUL R0, R4, R4 ;  /* 0x0000000404007220 */ /* 0x000fe20000400000 */
[----:B------:R-:W-:Y:S01]  /*0350*/  FMUL R7, R3, R3 ;  /* 0x0000000303077220 */ /* 0x000fe20000400000 */
[----:B------:R-:W0:Y:S01]  /*0360*/  LDCU.64 UR4, c[0x0][0x390] ;  /* 0x00007200ff0477ac */ /* 0x000e220008000a00 */
[----:B------:R-:W-:Y:S01]  /*0370*/  BSSY.RECONVERGENT B0, `(.L_x_142) ;  /* 0x0000014000007945 */ /* 0x000fe20003800200 */
[----:B------:R-:W-:Y:S02]  /*0380*/  IMAD.MOV.U32 R9, RZ, RZ, RZ ;  /* 0x000000ffff097224 */ /* 0x000fe400078e00ff */
[----:B------:R-:W-:-:S05]  /*0390*/  FADD R6, R0, R7 ;  /* 0x0000000700067221 */ /* 0x000fca0000000000 */
[----:B------:R-:W-:-:S13]  /*03a0*/  FSETP.GEU.AND P0, PT, R6, 4, PT ;  /* 0x408000000600780b */ /* 0x000fda0003f0e000 */
[----:B0-----:R-:W-:Y:S05]  /*03b0*/  @P0 BRA `(.L_x_143) ;  /* 0x00000000003c0947 */ /* 0x001fea0003800000 */
[----:B------:R-:W-:Y:S01]  /*03c0*/  BSSY.RECONVERGENT B1, `(.L_x_144) ;  /* 0x000000d000017945 */ /* 0x000fe20003800200 */
[----:B------:R-:W-:-:S07]  /*03d0*/  IMAD.MOV.U32 R6, RZ, RZ, RZ ;  /* 0x000000ffff067224 */ /* 0x000fce00078e00ff */
.L_x_145:
[----:B------:R-:W-:Y:S01]  /*03e0*/  FADD R0, -R7, R0 ;  /* 0x0000000007007221 */ /* 0x000fe20000000100 */
[----:B------:R-:W-:Y:S01]  /*03f0*/  FADD R8, R4, R4 ;  /* 0x0000000404087221 */ /* 0x000fe20000000000 */
[----:B------:R-:W-:Y:S02]  /*0400*/  ISETP.GE.U32.AND P0, PT, R6, 0x63, PT ;  /* 0x000000630600780c */ /* 0x000fe40003f06070 */
[----:B------:R-:W-:Y:S01]  /*0410*/  FADD R4, R0, UR4 ;  /* 0x0000000400047e21 */ /* 0x000fe20008000000 */
[----:B------:R-:W-:Y:S01]  /*0420*/  FFMA R3, R8, R3, UR5 ;  /* 0x0000000508037e23 */ /* 0x000fe20008000003 */
[----:B------:R-:W-:Y:S02]  /*0430*/  IADD3 R6, PT, PT, R6, 0x1, RZ ;  /* 0x0000000106067810 */ /* 0x000fe40007ffe0ff */
[----:B------:R-:W-:Y:S01]  /*0440*/  FMUL R0, R4, R4 ;  /* 0x0000000404007220 */ /* 0x000fe20000400000 */
[----:B------:R-:W-:-:S04]  /*0450*/  FMUL R7, R3, R3 ;  /* 0x0000000303077220 */ /* 0x000fc80000400000 */
[----:B------:R-:W-:-:S05]  /*0460*/  FADD R8, R0, R7 ;  /* 0x0000000700087221 */ /* 0x000fca0000000000 */
[----:B------:R-:W-:-:S13]  /*0470*/  FSETP.LT.AND P1, PT, R8, 4, PT ;  /* 0x408000000800780b */ /* 0x000fda0003f21000 */
[----:B------:R-:W-:Y:S05]  /*0480*/  @!P0 BRA P1, `(.L_x_145) ;  /* 0xfffffffc00d48947 */ /* 0x000fea000083ffff */
[----:B------:R-:W-:Y:S05]  /*0490*/  BSYNC.RECONVERGENT B1 ;  /* 0x0000000000017941 */ /* 0x000fea0003800200 */
.L_x_144:
[----:B------:R-:W-:-:S07]  /*04a0*/  I2FP.F32.U32 R9, R6 ;  /* 0x0000000600097245 */ /* 0x000fce0000201000 */
.L_x_143:
[----:B------:R-:W-:Y:S05]  /*04b0*/  BSYNC.RECONVERGENT B0 ;  /* 0x0000000000007941 */ /* 0x000fea0003800200 */
.L_x_142:
[----:B------:R-:W-:Y:S01]  /*04c0*/  IMAD.MOV.U32 R3, RZ, RZ, 0x3c23d70a ;  /* 0x3c23d70aff037424 */ /* 0x000fe200078e00ff */
[----:B------:R-:W0:Y:S01]  /*04d0*/  FCHK P0, R9, 100 ;  /* 0x42c8000009007902 */ /* 0x000e220000000000 */
[----:B------:R-:W-:Y:S01]  /*04e0*/  IMAD.MOV.U32 R0, RZ, RZ, 0x42c80000 ;  /* 0x42c80000ff007424 */ /* 0x000fe200078e00ff */
[----:B------:R-:W1:Y:S01]  /*04f0*/  LDCU.64 UR4, c[0x0][0x358] ;  /* 0x00006b00ff0477ac */ /* 0x000e620008000a00 */
[----:B------:R-:W-:Y:S02]  /*0500*/  BSSY.RECONVERGENT B0, `(.L_x_146) ;  /* 0x000000c000007945 */ /* 0x000fe40003800200 */
[----:B------:R-:W-:-:S04]  /*0510*/  FFMA R0, R3, -R0, 1 ;  /* 0x3f80000003007423 */ /* 0x000fc80000000800 */
[----:B------:R-:W-:-:S04]  /*0520*/  FFMA R0, R0, R3, 0.0099999997764825820923 ;  /* 0x3c23d70a00007423 */ /* 0x000fc80000000003 */
[----:B------:R-:W-:-:S04]  /*0530*/  FFMA R4, R0, R9, RZ ;  /* 0x0000000900047223 */ /* 0x000fc800000000ff */
[----:B------:R-:W-:-:S04]  /*0540*/  FFMA R3, R4, -100, R9 ;  /* 0xc2c8000004037823 */ /* 0x000fc80000000009 */
[----:B------:R-:W-:Y:S01]  /*0550*/  FFMA R11, R0, R3, R4 ;  /* 0x00000003000b7223 */ /* 0x000fe20000000004 */
[----:B01----:R-:W-:Y:S06]  /*0560*/  @!P0 BRA `(.L_x_147) ;  /* 0x0000000000148947 */ /* 0x003fec0003800000 */
[----:B------:R-:W-:Y:S01]  /*0570*/  MOV R0, R9 ;  /* 0x0000000900007202 */ /* 0x000fe20000000f00 */
[----:B------:R-:W-:Y:S01]  /*0580*/  IMAD.MOV.U32 R3, RZ, RZ, 0x42c80000 ;  /* 0x42c80000ff037424 */ /* 0x000fe200078e00ff */
[----:B------:R-:W-:-:S07]  /*0590*/  MOV R6, 0x5b0 ;  /* 0x000005b000067802 */ /* 0x000fce0000000f00 */
[----:B------:R-:W-:Y:S05]  /*05a0*/  CALL.REL.NOINC `($__internal_7_$__cuda_sm3x_div_rn_noftz_f32_slowpath) ;  /* 0x0000000000207944 */ /* 0x000fea0003c00000 */
[----:B------:R-:W-:-:S07]  /*05b0*/  IMAD.MOV.U32 R11, RZ, RZ, R0 ;  /* 0x000000ffff0b7224 */ /* 0x000fce00078e0000 */
.L_x_147:
[----:B------:R-:W-:Y:S05]  /*05c0*/  BSYNC.RECONVERGENT B0 ;  /* 0x0000000000007941 */ /* 0x000fea0003800200 */
.L_x_146:
[----:B------:R-:W0:Y:S01]  /*05d0*/  LDC.64 R6, c[0x0][0x380] ;  /* 0x0000e000ff067b82 */ /* 0x000e220000000a00 */
[----:B------:R-:W1:Y:S02]  /*05e0*/  LDCU UR6, c[0x0][0x388] ;  /* 0x00007100ff0677ac */ /* 0x000e640008000800 */
[----:B-1----:R-:W-:-:S04]  /*05f0*/  IMAD R3, R2, UR6, R5 ;  /* 0x0000000602037c24 */ /* 0x002fc8000f8e0205 */
[----:B0-----:R-:W-:-:S05]  /*0600*/  IMAD.WIDE R2, R3, 0x4, R6 ;  /* 0x0000000403027825 */ /* 0x001fca00078e0206 */
[----:B------:R-:W-:Y:S01]  /*0610*/  STG.E desc[UR4][R2.64], R11 ;  /* 0x0000000b02007986 */ /* 0x000fe2000c101904 */
[----:B------:R-:W-:Y:S05]  /*0620*/  EXIT ;  /* 0x000000000000794d */ /* 0x000fea0003800000 */
        .weak           $__internal_7_$__cuda_sm3x_div_rn_noftz_f32_slowpath
        .type           $__internal_7_$__cuda_sm3x_div_rn_noftz_f32_slowpath,@function
        .size           $__internal_7_$__cuda_sm3x_div_rn_noftz_f32_slowpath,(.L_x_201 - $__internal_7_$__cuda_sm3x_div_rn_noftz_f32_slowpath)
$__internal_7_$__cuda_sm3x_div_rn_noftz_f32_slowpath:
[----:B------:R-:W-:Y:S01]  /*0630*/  SHF.R.U32.HI R8, RZ, 0x17, R3 ;  /* 0x00000017ff087819 */ /* 0x000fe20000011603 */
[----:B------:R-:W-:Y:S01]  /*0640*/  BSSY.RECONVERGENT B1, `(.L_x_148) ;  /* 0x0000062000017945 */ /* 0x000fe20003800200 */
[----:B------:R-:W-:Y:S02]  /*0650*/  SHF.R.U32.HI R7, RZ, 0x17, R0 ;  /* 0x00000017ff077819 */ /* 0x000fe40000011600 */
[----:B------:R-:W-:Y:S02]  /*0660*/  LOP3.LUT R12, R8, 0xff, RZ, 0xc0, !PT ;  /* 0x000000ff080c7812 */ /* 0x000fe400078ec0ff */
[----:B------:R-:W-:Y:S02]  /*0670*/  LOP3.LUT R10, R7, 0xff, RZ, 0xc0, !PT ;  /* 0x000000ff070a7812 */ /* 0x000fe400078ec0ff */
[----:B------:R-:W-:-:S03]  /*0680*/  IADD3 R9, PT, PT, R12, -0x1, RZ ;  /* 0xffffffff0c097810 */ /* 0x000fc60007ffe0ff */
[----:B------:R-:W-:Y:S01]  /*0690*/  VIADD R8, R10, 0xffffffff ;  /* 0xffffffff0a087836 */ /* 0x000fe20000000000 */
        /* <DEDUP_REMOVED lines=25> */
[----:B------:R-:W-:Y:S01]  /*0830*/  @!P1 FFMA R3, R3, 1.84467440737095516160e+19, RZ ;  /* 0x5f80000003039823 */ /* 0x000fe200000000ff */
[----:B------:R-:W-:-:S07]  /*0840*/  @!P1 VIADD R7, R7, 0x40 ;  /* 0x0000004007079836 */ /* 0x000fce0000000000 */
.L_x_149:
[----:B------:R-:W-:Y:S01]  /*0850*/  LEA R8, R12, 0xc0800000, 0x17 ;  /* 0xc08000000c087811 */ /* 0x000fe200078eb8ff */
[----:B------:R-:W-:Y:S03]  /*0860*/  BSSY.RECONVERGENT B2, `(.L_x_154) ;  /* 0x0000036000027945 */ /* 0x000fe60003800200 */
[----:B------:R-:W-:Y:S01]  /*0870*/  IADD3 R8, PT, PT, -R8, R3, RZ ;  /* 0x0000000308087210 */ /* 0x000fe20007ffe1ff */
[----:B------:R-:W-:-:S03]  /*0880*/  VIADD R3, R10, 0xffffff81 ;  /* 0xffffff810a037836 */ /* 0x000fc60000000000 */
        /* <DEDUP_REMOVED lines=31> */
[C---:B------:R-:W-:Y:S01]  /*0a80*/  VIADD R10, R11.reuse, 0x20 ;  /* 0x000000200b0a7836 */ /* 0x040fe20000000000 */
[----:B------:R-:W-:Y:S02]  /*0a90*/  IADD3 R9, PT, PT, -R11, RZ, RZ ;  /* 0x000000ff0b097210 */ /* 0x000fe40007ffe1ff */
        /* <DEDUP_REMOVED lines=14> */
.L_x_156:
[----:B------:R-:W-:-:S04]  /*0b80*/  LOP3.LUT R0, R0, 0x80000000, RZ, 0xc0, !PT ;  /* 0x8000000000007812 */ /* 0x000fc800078ec0ff */
[----:B------:R-:W-:Y:S01]  /*0b90*/  LOP3.LUT R0, R0, 0x7f800000, RZ, 0xfc, !PT ;  /* 0x7f80000000007812 */ /* 0x000fe200078efcff */
[----:B------:R-:W-:Y:S06]  /*0ba0*/  BRA `(.L_x_157) ;  /* 0x0000000000047947 */ /* 0x000fec0003800000 */
.L_x_155:
[----:B------:R-:W-:-:S07]  /*0bb0*/  IMAD R0, R8, 0x800000, R0 ;  /* 0x0080000008007824 */ /* 0x000fce00078e0200 */
.L_x_157:
[----:B------:R-:W-:Y:S05]  /*0bc0*/  BSYNC.RECONVERGENT B2 ;  /* 0x0000000000027941 */ /* 0x000fea0003800200 */
.L_x_154:
[----:B------:R-:W-:Y:S05]  /*0bd0*/  BRA `(.L_x_158) ;  /* 0x0000000000207947 */ /* 0x000fea0003800000 */
.L_x_153:
[----:B------:R-:W-:-:S04]  /*0be0*/  LOP3.LUT R0, R3, 0x80000000, R0, 0x48, !PT ;  /* 0x8000000003007812 */ /* 0x000fc800078e4800 */
[----:B------:R-:W-:Y:S01]  /*0bf0*/  LOP3.LUT R0, R0, 0x7f800000, RZ, 0xfc, !PT ;  /* 0x7f80000000007812 */ /* 0x000fe200078efcff */
[----:B------:R-:W-:Y:S06]  /*0c00*/  BRA `(.L_x_158) ;  /* 0x0000000000147947 */ /* 0x000fec0003800000 */
.L_x_152:
[----:B------:R-:W-:Y:S01]  /*0c10*/  LOP3.LUT R0, R3, 0x80000000, R0, 0x48, !PT ;  /* 0x8000000003007812 */ /* 0x000fe200078e4800 */
[----:B------:R-:W-:Y:S06]  /*0c20*/  BRA `(.L_x_158) ;  /* 0x00000000000c7947 */ /* 0x000fec0003800000 */
.L_x_151:
[----:B------:R-:W0:Y:S01]  /*0c30*/  MUFU.RSQ R0, -QNAN ;  /* 0xffc0000000007908 */ /* 0x000e220000001400 */
[----:B------:R-:W-:Y:S05]  /*0c40*/  BRA `(.L_x_158) ;  /* 0x0000000000047947 */ /* 0x000fea0003800000 */
.L_x_150:
[----:B------:R-:W-:-:S07]  /*0c50*/  FADD.FTZ R0, R0, R3 ;  /* 0x0000000300007221 */ /* 0x000fce0000010000 */
.L_x_158:
[----:B------:R-:W-:Y:S05]  /*0c60*/  BSYNC.RECONVERGENT B1 ;  /* 0x0000000000017941 */ /* 0x000fea0003800200 */
.L_x_148:
[----:B------:R-:W-:-:S04]  /*0c70*/  HFMA2 R7, -RZ, RZ, 0, 0 ;  /* 0x00000000ff077431 */ /* 0x000fc800000001ff */
[----:B0-----:R-:W-:Y:S05]  /*0c80*/  RET.REL.NODEC R6 `(_Z11juliaKernelPfiifff) ;  /* 0xfffffff006dc7950 */ /* 0x001fea0003c3ffff */
.L_x_159:
        /* <DEDUP_REMOVED lines=15> */
.L_x_201:


//--------------------- .text._Z16mandelbrotKernelPfiifff --------------------------
	.section	.text._Z16mandelbrotKernelPfiifff,"ax",@progbits
	.align	128
        .global         _Z16mandelbrotKernelPfiifff
        .type           _Z16mandelbrotKernelPfiifff,@function
        .size           _Z16mandelbrotKernelPfiifff,(.L_x_202 - _Z16mandelbrotKernelPfiifff)
        .other          _Z16mandelbrotKernelPfiifff,@"STO_CUDA_ENTRY STV_DEFAULT"
_Z16mandelbrotKernelPfiifff:
.text._Z16mandelbrotKernelPfiifff:
        /* <DEDUP_REMOVED lines=29> */
[----:B------:R-:W-:Y:S05]  /*01d0*/  CALL.REL.NOINC `($__internal_8_$__cuda_sm3x_div_rn_noftz_f32_slowpath) ;  /* 0x0000000400007944 */ /* 0x000fea0003c00000 */
[----:B------:R-:W-:-:S07]  /*01e0*/  IMAD.MOV.U32 R4, RZ, RZ, R0 ;  /* 0x000000ffff047224 */ /* 0x000fce00078e0000 */
.L_x_161:
[----:B------:R-:W-:Y:S05]  /*01f0*/  BSYNC.RECONVERGENT B0 ;  /* 0x0000000000007941 */ /* 0x000fea0003800200 */
.L_x_160:
[----:B------:R-:W0:Y:S01]  /*0200*/  LDCU UR4, c[0x0][0x38c] ;  /* 0x00007180ff0477ac */ /* 0x000e220008000800 */
[----:B------:R-:W-:Y:S01]  /*0210*/  I2FP.F32.U32 R0, R2 ;  /* 0x0000000200007245 */ /* 0x000fe20000201000 */
[----:B------:R-:W-:Y:S01]  /*0220*/  BSSY.RECONVERGENT B0, `(.L_x_162) ;  /* 0x0000012000007945 */ /* 0x000fe20003800200 */
[----:B------:R-:W1:Y:S01]  /*0230*/  LDCU.64 UR6, c[0x0][0x390] ;  /* 0x00007200ff0677ac */ /* 0x000e620008000a00 */
[----:B0-----:R-:W-:Y:S01]  /*0240*/  I2FP.F32.U32 R3, UR4 ;  /* 0x0000000400037c45 */ /* 0x001fe20008201000 */
[----:B-1----:R-:W-:-:S04]  /*0250*/  FADD R4, R4, UR7 ;  /* 0x0000000704047e21 */ /* 0x002fc80008000000 */
[C---:B------:R-:W-:Y:S01]  /*0260*/  FMUL.D4 R7, R3.reuse, UR6 ;  /* 0x0000000603077c20 */ /* 0x040fe20008200000 */
        /* <DEDUP_REMOVED lines=12> */
[----:B------:R-:W-:-:S07]  /*0330*/  MOV R3, R0 ;  /* 0x0000000000037202 */ /* 0x000fce0000000f00 */
.L_x_163:
[----:B------:R-:W-:Y:S05]  /*0340*/  BSYNC.RECONVERGENT B0 ;  /* 0x0000000000007941 */ /* 0x000fea0003800200 */
.L_x_162:
[----:B------:R-:W0:Y:S01]  /*0350*/  LDCU UR4, c[0x0][0x398] ;  /* 0x00007300ff0477ac */ /* 0x000e220008000800 */
[----:B------:R-:W-:Y:S01]  /*0360*/  BSSY.RECONVERGENT B0, `(.L_x_164) ;  /* 0x0000010000007945 */ /* 0x000fe20003800200 */
[----:B------:R-:W-:Y:S01]  /*0370*/  IMAD.MOV.U32 R0, RZ, RZ, RZ ;  /* 0x000000ffff007224 */ /* 0x000fe200078e00ff */
[----:B------:R-:W-:Y:S02]  /*0380*/  CS2R R6, SRZ ;  /* 0x0000000000067805 */ /* 0x000fe4000001ff00 */
[----:B------:R-:W-:Y:S01]  /*0390*/  CS2R R8, SRZ ;  /* 0x0000000000087805 */ /* 0x000fe2000001ff00 */
[----:B0-----:R-:W-:-:S07]  /*03a0*/  FADD R10, R3, UR4 ;  /* 0x00000004030a7e21 */ /* 0x001fce0008000000 */
.L_x_165:
[----:B------:R-:W-:Y:S01]  /*03b0*/  FADD R7, R7, -R6 ;  /* 0x8000000607077221 */ /* 0x000fe20000000000 */
[----:B------:R-:W-:Y:S01]  /*03c0*/  FADD R3, R9, R9 ;  /* 0x0000000909037221 */ /* 0x000fe20000000000 */
[C---:B------:R-:W-:Y:S01]  /*03d0*/  ISETP.GE.U32.AND P0, PT, R0.reuse, 0x63, PT ;  /* 0x000000630000780c */ /* 0x040fe20003f06070 */
[----:B------:R-:W-:Y:S02]  /*03e0*/  VIADD R0, R0, 0x1 ;  /* 0x0000000100007836 */ /* 0x000fe40000000000 */
[----:B------:R-:W-:Y:S01]  /*03f0*/  FADD R9, R4, R7 ;  /* 0x0000000704097221 */ /* 0x000fe20000000000 */
[----:B------:R-:W-:-:S03]  /*0400*/  FFMA R8, R3, R8, R10 ;  /* 0x0000000803087223 */ /* 0x000fc6000000000a */
[----:B------:R-:W-:Y:S01]  /*0410*/  FMUL R7, R9, R9 ;  /* 0x0000000909077220 */ /* 0x000fe20000400000 */
[----:B------:R-:W-:-:S04]  /*0420*/  FMUL R6, R8, R8 ;  /* 0x0000000808067220 */ /* 0x000fc80000400000 */
[----:B------:R-:W-:-:S05]  /*0430*/  FADD R3, R7, R6 ;  /* 0x0000000607037221 */ /* 0x000fca0000000000 */
[----:B------:R-:W-:-:S13]  /*0440*/  FSETP.LT.AND P1, PT, R3, 4, PT ;  /* 0x408000000300780b */ /* 0x000fda0003f21000 */
[----:B------:R-:W-:Y:S05]  /*0450*/  @!P0 BRA P1, `(.L_x_165) ;  /* 0xfffffffc00d48947 */ /* 0x000fea000083ffff */
[----:B------:R-:W-:Y:S05]  /*0460*/  BSYNC.RECONVERGENT B0 ;  /* 0x0000000000007941 */ /* 0x000fea0003800200 */
.L_x_164:
[----:B------:R-:W-:Y:S01]  /*0470*/  HFMA2 R3, -RZ, RZ, 3.390625, 0 ;  /* 0x42c80000ff037431 */ /* 0x000fe200000001ff */
[----:B------:R-:W-:Y:S01]  /*0480*/  I2FP.F32.U32 R0, R0 ;  /* 0x0000000000007245 */ /* 0x000fe20000201000 */
[----:B------:R-:W-:Y:S01]  /*0490*/  IMAD.MOV.U32 R4, RZ, RZ, 0x3c23d70a ;  /* 0x3c23d70aff047424 */ /* 0x000fe200078e00ff */
[----:B------:R-:W0:Y:S01]  /*04a0*/  LDCU.64 UR4, c[0x0][0x358] ;  /* 0x00006b00ff0477ac */ /* 0x000e220008000a00 */
[----:B------:R-:W-:Y:S01]  /*04b0*/  BSSY.RECONVERGENT B0, `(.L_x_166) ;  /* 0x000000c000007945 */ /* 0x000fe20003800200 */
[----:B------:R-:W1:Y:S01]  /*04c0*/  FCHK P0, R0, 100 ;  /* 0x42c8000000007902 */ /* 0x000e620000000000 */
[----:B------:R-:W-:-:S04]  /*04d0*/  FFMA R3, R4, -R3, 1 ;  /* 0x3f80000004037423 */ /* 0x000fc80000000803 */
[----:B------:R-:W-:-:S04]  /*04e0*/  FFMA R3, R3, R4, 0.0099999997764825820923 ;  /* 0x3c23d70a03037423 */ /* 0x000fc80000000004 */
[----:B------:R-:W-:-:S04]  /*04f0*/  FFMA R4, R0, R3, RZ ;  /* 0x0000000300047223 */ /* 0x000fc800000000ff */
[----:B------:R-:W-:-:S04]  /*0500*/  FFMA R6, R4, -100, R0 ;  /* 0xc2c8000004067823 */ /* 0x000fc80000000000 */
[----:B------:R-:W-:Y:S01]  /*0510*/  FFMA R9, R3, R6, R4 ;  /* 0x0000000603097223 */ /* 0x000fe20000000004 */
[----:B01----:R-:W-:Y:S06]  /*0520*/  @!P0 BRA `(.L_x_167) ;  /* 0x0000000000108947 */ /* 0x003fec0003800000 */
[----:B------:R-:W-:Y:S01]  /*0530*/  IMAD.MOV.U32 R3, RZ, RZ, 0x42c80000 ;  /* 0x42c80000ff037424 */ /* 0x000fe200078e00ff */
[----:B------:R-:W-:-:S07]  /*0540*/  MOV R6, 0x560 ;  /* 0x0000056000067802 */ /* 0x000fce0000000f00 */
[----:B------:R-:W-:Y:S05]  /*0550*/  CALL.REL.NOINC `($__internal_8_$__cuda_sm3x_div_rn_noftz_f32_slowpath) ;  /* 0x0000000000207944 */ /* 0x000fea0003c00000 */
[----:B------:R-:W-:-:S07]  /*0560*/  IMAD.MOV.U32 R9, RZ, RZ, R0 ;  /* 0x000000ffff097224 */ /* 0x000fce00078e0000 */
.L_x_167:
[----:B------:R-:W-:Y:S05]  /*0570*/  BSYNC.RECONVERGENT B0 ;  /* 0x0000000000007941 */ /* 0x000fea0003800200 */
.L_x_166:
[----:B------:R-:W0:Y:S01]  /*0580*/  LDC.64 R6, c[0x0][0x380] ;  /* 0x0000e000ff067b82 */ /* 0x000e220000000a00 */
[----:B------:R-:W1:Y:S02]  /*0590*/  LDCU UR6, c[0x0][0x388] ;  /* 0x00007100ff0677ac */ /* 0x000e640008000800 */
[----:B-1----:R-:W-:-:S04]  /*05a0*/  IMAD R3, R2, UR6, R5 ;  /* 0x0000000602037c24 */ /* 0x002fc8000f8e0205 */
[----:B0-----:R-:W-:-:S05]  /*05b0*/  IMAD.WIDE R2, R3, 0x4, R6 ;  /* 0x0000000403027825 */ /* 0x001fca00078e0206 */
[----:B------:R-:W-:Y:S01]  /*05c0*/  STG.E desc[UR4][R2.64], R9 ;  /* 0x0000000902007986 */ /* 0x000fe2000c101904 */
[----:B------:R-:W-:Y:S05]  /*05d0*/  EXIT ;  /* 0x000000000000794d */ /* 0x000fea0003800000 */
        .weak           $__internal_8_$__cuda_sm3x_div_rn_noftz_f32_slowpath
        .type           $__internal_8_$__cuda_sm3x_div_rn_noftz_f32_slowpath,@function
        .size           $__internal_8_$__cuda_sm3x_div_rn_noftz_f32_slowpath,(.L_x_202 - $__internal_8_$__cuda_sm3x_div_rn_noftz_f32_slowpath)
$__internal_8_$__cuda_sm3x_div_rn_noftz_f32_slowpath:
        /* <DEDUP_REMOVED lines=34> */
.L_x_169:
[----:B------:R-:W-:Y:S01]  /*0800*/  LEA R8, R12, 0xc0800000, 0x17 ;  /* 0xc08000000c087811 */ /* 0x000fe200078eb8ff */
[----:B------:R-:W-:Y:S04]  /*0810*/  BSSY.RECONVERGENT B2, `(.L_x_174) ;  /* 0x0000036000027945 */ /* 0x000fe80003800200 */
[----:B------:R-:W-:Y:S02]  /*0820*/  IMAD.IADD R8, R3, 0x1, -R8 ;  /* 0x0000000103087824 */ /* 0x000fe400078e0a08 */
[----:B------:R-:W-:Y:S02]  /*0830*/  VIADD R3, R10, 0xffffff81 ;  /* 0xffffff810a037836 */ /* 0x000fe40000000000 */
[----:B------:R0:W1:Y:S01]  /*0840*/  MUFU.RCP R9, R8 ;  /* 0x0000000800097308 */ /* 0x0000620000001000 */
[----:B------:R-:W-:Y:S01]  /*0850*/  FADD.FTZ R11, -R8, -RZ ;  /* 0x800000ff080b7221 */ /* 0x000fe20000010100 */
[C---:B------:R-:W-:Y:S01]  /*0860*/  IMAD R0, R3.reuse, -0x800000, R0 ;  /* 0xff80000003007824 */ /* 0x040fe200078e0200 */
[----:B0-----:R-:W-:-:S04]  /*0870*/  IADD3 R8, PT, PT, R3, 0x7f, -R12 ;  /* 0x0000007f03087810 */ /* 0x001fc80007ffe80c */
[----:B------:R-:W-:Y:S01]  /*0880*/  IADD3 R8, PT, PT, R8, R7, RZ ;  /* 0x0000000708087210 */ /* 0x000fe20007ffe0ff */
        /* <DEDUP_REMOVED lines=42> */
.L_x_176:
[----:B------:R-:W-:-:S04]  /*0b30*/  LOP3.LUT R0, R0, 0x80000000, RZ, 0xc0, !PT ;  /* 0x8000000000007812 */ /* 0x000fc800078ec0ff */
[----:B------:R-:W-:Y:S01]  /*0b40*/  LOP3.LUT R0, R0, 0x7f800000, RZ, 0xfc, !PT ;  /* 0x7f80000000007812 */ /* 0x000fe200078efcff */
[----:B------:R-:W-:Y:S06]  /*0b50*/  BRA `(.L_x_177) ;  /* 0x0000000000047947 */ /* 0x000fec0003800000 */
.L_x_175:
[----:B------:R-:W-:-:S07]  /*0b60*/  LEA R0, R8, R0, 0x17 ;  /* 0x0000000008007211 */ /* 0x000fce00078eb8ff */
.L_x_177:
[----:B------:R-:W-:Y:S05]  /*0b70*/  BSYNC.RECONVERGENT B2 ;  /* 0x0000000000027941 */ /* 0x000fea0003800200 */
.L_x_174:
[----:B------:R-:W-:Y:S05]  /*0b80*/  BRA `(.L_x_178) ;  /* 0x0000000000207947 */ /* 0x000fea0003800000 */
.L_x_173:
[----:B------:R-:W-:-:S04]  /*0b90*/  LOP3.LUT R0, R3, 0x80000000, R0, 0x48, !PT ;  /* 0x8000000003007812 */ /* 0x000fc800078e4800 */
[----:B------:R-:W-:Y:S01]  /*0ba0*/  LOP3.LUT R0, R0, 0x7f800000, RZ, 0xfc, !PT ;  /* 0x7f80000000007812 */ /* 0x000fe200078efcff */
[----:B------:R-:W-:Y:S06]  /*0bb0*/  BRA `(.L_x_178) ;  /* 0x0000000000147947 */ /* 0x000fec0003800000 */
.L_x_172:
[----:B------:R-:W-:Y:S01]  /*0bc0*/  LOP3.LUT R0, R3, 0x80000000, R0, 0x48, !PT ;  /* 0x8000000003007812 */ /* 0x000fe200078e4800 */
[----:B------:R-:W-:Y:S06]  /*0bd0*/  BRA `(.L_x_178) ;  /* 0x00000000000c7947 */ /* 0x000fec0003800000 */
.L_x_171:
[----:B------:R-:W0:Y:S01]  /*0be0*/  MUFU.RSQ R0, -QNAN ;  /* 0xffc0000000007908 */ /* 0x000e220000001400 */
[----:B------:R-:W-:Y:S05]  /*0bf0*/  BRA `(.L_x_178) ;  /* 0x0000000000047947 */ /* 0x000fea0003800000 */
.L_x_170:
[----:B------:R-:W-:-:S07]  /*0c00*/  FADD.FTZ R0, R0, R3 ;  /* 0x0000000300007221 */ /* 0x000fce0000010000 */
.L_x_178:
[----:B------:R-:W-:Y:S05]  /*0c10*/  BSYNC.RECONVERGENT B1 ;  /* 0x0000000000017941 */ /* 0x000fea0003800200 */
.L_x_168:
[----:B------:R-:W-:-:S04]  /*0c20*/  IMAD.MOV.U32 R7, RZ, RZ, 0x0 ;  /* 0x00000000ff077424 */ /* 0x000fc800078e00ff */
[----:B0-----:R-:W-:Y:S05]  /*0c30*/  RET.REL.NODEC R6 `(_Z16mandelbrotKernelPfiifff) ;  /* 0xfffffff006f07950 */ /* 0x001fea0003c3ffff */
.L_x_179:
        /* <DEDUP_REMOVED lines=12> */
.L_x_202:


//--------------------- .text._Z10testKernelPfii  --------------------------
	.section	.text._Z10testKernelPfii,"ax",@progbits
	.align	128
        .global         _Z10testKernelPfii
        .type           _Z10testKernelPfii,@function
        .size           _Z10testKernelPfii,(.L_x_203 - _Z10testKernelPfii)
        .other          _Z10testKernelPfii,@"STO_CUDA_ENTRY STV_DEFAULT"
_Z10testKernelPfii:
.text._Z10testKernelPfii:
        /* <DEDUP_REMOVED lines=13> */
[----:B------:R-:W-:Y:S01]  /*00d0*/  UIADD3 UR4, UPT, UPT, UR5, UR4, URZ ;  /* 0x0000000405047290 */ /* 0x000fe2000fffe0ff */
[----:B------:R-:W-:Y:S01]  /*00e0*/  IMAD.IADD R0, R5, 0x1, R2 ;  /* 0x0000000105007824 */ /* 0x000fe200078e0202 */
[----:B------:R-:W-:Y:S04]  /*00f0*/  BSSY.RECONVERGENT B0, `(.L_x_180) ;  /* 0x000000f000007945 */ /* 0x000fe80003800200 */
[----:B------:R-:W-:Y:S02]  /*0100*/  I2FP.F32.S32 R3, UR4 ;  /* 0x0000000400037c45 */ /* 0x000fe40008201400 */
[----:B------:R-:W-:Y:S02]  /*0110*/  I2FP.F32.S32 R0, R0 ;  /* 0x0000000000007245 */ /* 0x000fe40000201400 */
[----:B------:R-:W0:Y:S01]  /*0120*/  MUFU.RCP R4, R3 ;  /* 0x0000000300047308 */ /* 0x000e220000001000 */
[----:B------:R-:W1:Y:S07]  /*0130*/  LDCU.64 UR4, c[0x0][0x358] ;  /* 0x00006b00ff0477ac */ /* 0x000e6e0008000a00 */
[----:B------:R-:W2:Y:S01]  /*0140*/  FCHK P0, R0, R3 ;  /* 0x0000000300007302 */ /* 0x000ea20000000000 */
[----:B0-----:R-:W-:-:S04]  /*0150*/  FFMA R7, -R3, R4, 1 ;  /* 0x3f80000003077423 */ /* 0x001fc80000000104 */
[----:B------:R-:W-:-:S04]  /*0160*/  FFMA R7, R4, R7, R4 ;  /* 0x0000000704077223 */ /* 0x000fc80000000004 */
[----:B------:R-:W-:-:S04]  /*0170*/  FFMA R4, R0, R7, RZ ;  /* 0x0000000700047223 */ /* 0x000fc800000000ff */
[----:B------:R-:W-:-:S04]  /*0180*/  FFMA R6, -R3, R4, R0 ;  /* 0x0000000403067223 */ /* 0x000fc80000000100 */
[----:B------:R-:W-:Y:S01]  /*0190*/  FFMA R9, R7, R6, R4 ;  /* 0x0000000607097223 */ /* 0x000fe20000000004 */
[----:B-12---:R-:W-:Y:S06]  /*01a0*/  @!P0 BRA `(.L_x_181) ;  /* 0x00000000000c8947 */ /* 0x006fec0003800000 */
[----:B------:R-:W-:-:S07]  /*01b0*/  MOV R4, 0x1d0 ;  /* 0x000001d000047802 */ /* 0x000fce0000000f00 */
[----:B------:R-:W-:Y:S05]  /*01c0*/  CALL.REL.NOINC `($__internal_9_$__cuda_sm3x_div_rn_noftz_f32_slowpath) ;  /* 0x0000000000207944 */ /* 0x000fea0003c00000 */
[----:B------:R-:W-:-:S07]  /*01d0*/  IMAD.MOV.U32 R9, RZ, RZ, R0 ;  /* 0x000000ffff097224 */ /* 0x000fce00078e0000 */
.L_x_181:
[----:B------:R-:W-:Y:S05]  /*01e0*/  BSYNC.RECONVERGENT B0 ;  /* 0x0000000000007941 */ /* 0x000fea0003800200 */
.L_x_180:
[----:B------:R-:W0:Y:S01]  /*01f0*/  LDC.64 R6, c[0x0][0x380] ;  /* 0x0000e000ff067b82 */ /* 0x000e220000000a00 */
[----:B------:R-:W1:Y:S02]  /*0200*/  LDCU UR6, c[0x0][0x388] ;  /* 0x00007100ff0677ac */ /* 0x000e640008000800 */
[----:B-1----:R-:W-:-:S04]  /*0210*/  IMAD R3, R2, UR6, R5 ;  /* 0x0000000602037c24 */ /* 0x002fc8000f8e0205 */
[----:B0-----:R-:W-:-:S05]  /*0220*/  IMAD.WIDE R2, R3, 0x4, R6 ;  /* 0x0000000403027825 */ /* 0x001fca00078e0206 */
[----:B------:R-:W-:Y:S01]  /*0230*/  STG.E desc[UR4][R2.64], R9 ;  /* 0x0000000902007986 */ /* 0x000fe2000c101904 */
[----:B------:R-:W-:Y:S05]  /*0240*/  EXIT ;  /* 0x000000000000794d */ /* 0x000fea0003800000 */
        .weak           $__internal_9_$__cuda_sm3x_div_rn_noftz_f32_slowpath
        .type           $__internal_9_$__cuda_sm3x_div_rn_noftz_f32_slowpath,@function
        .size           $__internal_9_$__cuda_sm3x_div_rn_noftz_f32_slowpath,(.L_x_203 - $__internal_9_$__cuda_sm3x_div_rn_noftz_f32_slowpath)
$__internal_9_$__cuda_sm3x_div_rn_noftz_f32_slowpath:
[--C-:B------:R-:W-:Y:S01]  /*0250*/  SHF.R.U32.HI R7, RZ, 0x17, R3.reuse ;  /* 0x00000017ff077819 */ /* 0x100fe20000011603 */
[----:B------:R-:W-:Y:S01]  /*0260*/  BSSY.RECONVERGENT B1, `(.L_x_182) ;  /* 0x0000064000017945 */ /* 0x000fe20003800200 */
[--C-:B------:R-:W-:Y:S01]  /*0270*/  SHF.R.U32.HI R6, RZ, 0x17, R0.reuse ;  /* 0x00000017ff067819 */ /* 0x100fe20000011600 */
[----:B------:R-:W-:Y:S01]  /*0280*/  IMAD.MOV.U32 R8, RZ, RZ, R0 ;  /* 0x000000ffff087224 */ /* 0x000fe200078e0000 */
[----:B------:R-:W-:Y:S01]  /*0290*/  LOP3.LUT R7, R7, 0xff, RZ, 0xc0, !PT ;  /* 0x000000ff07077812 */ /* 0x000fe200078ec0ff */
[----:B------:R-:W-:Y:S01]  /*02a0*/  IMAD.MOV.U32 R9, RZ, RZ, R3 ;  /* 0x000000ffff097224 */ /* 0x000fe200078e0003 */
        /* <DEDUP_REMOVED lines=30> */
.L_x_183:
[----:B------:R-:W-:Y:S01]  /*0490*/  LEA R0, R7, 0xc0800000, 0x17 ;  /* 0xc080000007007811 */ /* 0x000fe200078eb8ff */
[----:B------:R-:W-:Y:S01]  /*04a0*/  VIADD R6, R6, 0xffffff81 ;  /* 0xffffff8106067836 */ /* 0x000fe20000000000 */
[----:B------:R-:W-:Y:S03]  /*04b0*/  BSSY.RECONVERGENT B2, `(.L_x_188) ;  /* 0x0000035000027945 */ /* 0x000fe60003800200 */
[----:B------:R-:W-:Y:S01]  /*04c0*/  IMAD.IADD R9, R9, 0x1, -R0 ;  /* 0x0000000109097824 */ /* 0x000fe200078e0a00 */
[C---:B------:R-:W-:Y:S01]  /*04d0*/  IADD3 R7, PT, PT, R6.reuse, 0x7f, -R7 ;  /* 0x0000007f06077810 */ /* 0x040fe20007ffe807 */
[----:B------:R-:W-:Y:S02]  /*04e0*/  IMAD R0, R6, -0x800000, R8 ;  /* 0xff80000006007824 */ /* 0x000fe400078e0208 */
[----:B------:R-:W0:Y:S01]  /*04f0*/  MUFU.RCP R3, R9 ;  /* 0x0000000900037308 */ /* 0x000e220000001000 */
[----:B------:R-:W-:Y:S01]  /*0500*/  FADD.FTZ R11, -R9, -RZ ;  /* 0x800000ff090b7221 */ /* 0x000fe20000010100 */
[----:B------:R-:W-:-:S03]  /*0510*/  IMAD.IADD R7, R7, 0x1, R10 ;  /* 0x0000000107077824 */ /* 0x000fc600078e020a */
[----:B0-----:R-:W-:-:S04]  /*0520*/  FFMA R12, R3, R11, 1 ;  /* 0x3f800000030c7423 */ /* 0x001fc8000000000b */
        /* <DEDUP_REMOVED lines=41> */
.L_x_190:
[----:B------:R-:W-:-:S04]  /*07c0*/  LOP3.LUT R0, R0, 0x80000000, RZ, 0xc0, !PT ;  /* 0x8000000000007812 */ /* 0x000fc800078ec0ff */
[----:B------:R-:W-:Y:S01]  /*07d0*/  LOP3.LUT R0, R0, 0x7f800000, RZ, 0xfc, !PT ;  /* 0x7f80000000007812 */ /* 0x000fe200078efcff */
[----:B------:R-:W-:Y:S06]  /*07e0*/  BRA `(.L_x_191) ;  /* 0x0000000000047947 */ /* 0x000fec0003800000 */
.L_x_189:
[----:B------:R-:W-:-:S07]  /*07f0*/  IMAD R0, R7, 0x800000, R0 ;  /* 0x0080000007007824 */ /* 0x000fce00078e0200 */
.L_x_191:
[----:B------:R-:W-:Y:S05]  /*0800*/  BSYNC.RECONVERGENT B2 ;  /* 0x0000000000027941 */ /* 0x000fea0003800200 */
.L_x_188:
[----:B------:R-:W-:Y:S05]  /*0810*/  BRA `(.L_x_192) ;  /* 0x0000000000207947 */ /* 0x000fea0003800000 */
.L_x_187:
[----:B------:R-:W-:-:S04]  /*0820*/  LOP3.LUT R0, R9, 0x80000000, R8, 0x48, !PT ;  /* 0x8000000009007812 */ /* 0x000fc800078e4808 */
[----:B------:R-:W-:Y:S01]  /*0830*/  LOP3.LUT R0, R0, 0x7f800000, RZ, 0xfc, !PT ;  /* 0x7f80000000007812 */ /* 0x000fe200078efcff */
[----:B------:R-:W-:Y:S06]  /*0840*/  BRA `(.L_x_192) ;  /* 0x0000000000147947 */ /* 0x000fec0003800000 */
.L_x_186:
[----:B------:R-:W-:Y:S01]  /*0850*/  LOP3.LUT R0, R9, 0x80000000, R8, 0x48, !PT ;  /* 0x8000000009007812 */ /* 0x000fe200078e4808 */
[----:B------:R-:W-:Y:S06]  /*0860*/  BRA `(.L_x_192) ;  /* 0x00000000000c7947 */ /* 0x000fec0003800000 */
.L_x_185:
[----:B------:R-:W0:Y:S01]  /*0870*/  MUFU.RSQ R0, -QNAN ;  /* 0xffc0000000007908 */ /* 0x000e220000001400 */
[----:B------:R-:W-:Y:S05]  /*0880*/  BRA `(.L_x_192) ;  /* 0x0000000000047947 */ /* 0x000fea0003800000 */
.L_x_184:
[----:B------:R-:W-:-:S07]  /*0890*/  FADD.FTZ R0, R0, R3 ;  /* 0x0000000300007221 */ /* 0x000fce0000010000 */
.L_x_192:
[----:B------:R-:W-:Y:S05]  /*08a0*/  BSYNC.RECONVERGENT B1 ;  /* 0x0000000000017941 */ /* 0x000fea0003800200 */
.L_x_182:
[----:B------:R-:W-:Y:S02]  /*08b0*/  IMAD.MOV.U32 R6, RZ, RZ, R4 ;  /* 0x000000ffff067224 */ /* 0x000fe400078e0004 */
[----:B------:R-:W-:-:S04]  /*08c0*/  IMAD.MOV.U32 R7, RZ, RZ, 0x0 ;  /* 0x00000000ff077424 */ /* 0x000fc800078e00ff */
[----:B0-----:R-:W-:Y:S05]  /*08d0*/  RET.REL.NODEC R6 `(_Z10testKernelPfii) ;  /* 0xfffffff406c87950 */ /* 0x001fea0003c3ffff */
.L_x_193:
        /* <DEDUP_REMOVED lines=10> */
.L_x_203:


//--------------------- .nv.global.init           --------------------------
	.section	.nv.global.init,"aw",@progbits
	.align	4
.nv.global.init:
	.type		__cudart_i2opi_f,@object
	.size		__cudart_i2opi_f,(mrg32k3aM1SubSeq - __cudart_i2opi_f)
__cudart_i2opi_f:
        /*0000*/ 	.byte	0x41, 0x90, 0x43, 0x3c, 0x99, 0x95, 0x62, 0xdb, 0xc0, 0xdd, 0x34, 0xf5, 0xd1, 0x57, 0x27, 0xfc
        /*0010*/ 	.byte	0x29, 0x15, 0x44, 0x4e, 0x6e, 0x83, 0xf9, 0xa2
	.type		mrg32k3aM1SubSeq,@object
	.size		mrg32k3aM1SubSeq,(mrg32k3aM2SubSeq - mrg32k3aM1SubSeq)
mrg32k3aM1SubSeq:
        /*0018*/ 	.byte	0x0b, 0xcc, 0xee, 0x04, 0x73, 0x29, 0x8b, 0x6f, 0xf6, 0x53, 0x03, 0xf6, 0x23, 0xf6, 0xea, 0xda
        /* <DEDUP_REMOVED lines=125> */
	.type		mrg32k3aM2SubSeq,@object
	.size		mrg32k3aM2SubSeq,(mrg32k3aM1 - mrg32k3aM2SubSeq)
mrg32k3aM2SubSeq:
        /* <DEDUP_REMOVED lines=126> */
	.type		mrg32k3aM1,@object
	.size		mrg32k3aM1,(mrg32k3aM1Seq - mrg32k3aM1)
mrg32k3aM1:
        /* <DEDUP_REMOVED lines=144> */
	.type		mrg32k3aM1Seq,@object
	.size		mrg32k3aM1Seq,(mrg32k3aM2 - mrg32k3aM1Seq)
mrg32k3aM1Seq:
        /* <DEDUP_REMOVED lines=144> */
	.type		mrg32k3aM2,@object
	.size		mrg32k3aM2,(mrg32k3aM2Seq - mrg32k3aM2)
mrg32k3aM2:
        /* <DEDUP_REMOVED lines=144> */
	.type		mrg32k3aM2Seq,@object
	.size		mrg32k3aM2Seq,(precalc_xorwow_matrix - mrg32k3aM2Seq)
mrg32k3aM2Seq:
        /* <DEDUP_REMOVED lines=144> */
	.type		precalc_xorwow_matrix,@object
	.size		precalc_xorwow_matrix,(precalc_xorwow_offset_matrix - precalc_xorwow_matrix)
precalc_xorwow_matrix:
        /* <DEDUP_REMOVED lines=6400> */
	.type		precalc_xorwow_offset_matrix,@object
	.size		precalc_xorwow_offset_matrix,(.L_1 - precalc_xorwow_offset_matrix)
precalc_xorwow_offset_matrix:
        /* <DEDUP_REMOVED lines=6400> */
.L_1:


//--------------------- .nv.shared.reserved.0     --------------------------
	.section	.nv.shared.reserved.0,"aw",@nobits
	.weak		__nv_reservedSMEM_offset_0_alias
	.size		__nv_reservedSMEM_offset_0_alias, 0, 64
	.other		__nv_reservedSMEM_offset_0_alias,@"STO_CUDA_RESERVED_SHARED STV_DEFAULT"
__nv_reservedSMEM_offset_0_alias:
	.zero		0
	.zero		64


//--------------------- .nv.constant0._Z21fluidSimulationKernelPfiif --------------------------
	.section	.nv.constant0._Z21fluidSimulationKernelPfiif,"a",@progbits
	.sectionflags	@""
	.align	4
.nv.constant0._Z21fluidSimulationKernelPfiif:
	.zero		916


//--------------------- .nv.constant0._Z22waveInterferenceKernelPfiif --------------------------
	.section	.nv.constant0._Z22waveInterferenceKernelPfiif,"a",@progbits
	.sectionflags	@""
	.align	4
.nv.constant0._Z22waveInterferenceKernelPfiif:
	.zero		916


//--------------------- .nv.constant0._Z17perlinNoiseKernelPfiifi --------------------------
	.section	.nv.constant0._Z17perlinNoiseKernelPfiifi,"a",@progbits
	.sectionflags	@""
	.align	4
.nv.constant0._Z17perlinNoiseKernelPfiifi:
	.zero		920


//--------------------- .nv.constant0._Z20initGameOfLifeKernelPfiij --------------------------
	.section	.nv.constant0._Z20initGameOfLifeKernelPfiij,"a",@progbits
	.sectionflags	@""
	.align	4
.nv.constant0._Z20initGameOfLifeKernelPfiij:
	.zero		916


//--------------------- .nv.constant0._Z16gameOfLifeKernelPfS_ii --------------------------
	.section	.nv.constant0._Z16gameOfLifeKernelPfS_ii,"a",@progbits
	.sectionflags	@""
	.align	4
.nv.constant0._Z16gameOfLifeKernelPfS_ii:
	.zero		920


//--------------------- .nv.constant0._Z18heatEquationKernelPfiiff --------------------------
	.section	.nv.constant0._Z18heatEquationKernelPfiiff,"a",@progbits
	.sectionflags	@""
	.align	4
.nv.constant0._Z18heatEquationKernelPfiiff:
	.zero		920


//--------------------- .nv.constant0._Z14sineWaveKernelPfiifff --------------------------
	.section	.nv.constant0._Z14sineWaveKernelPfiifff,"a",@progbits
	.sectionflags	@""
	.align	4
.nv.constant0._Z14sineWaveKernelPfiifff:
	.zero		924


//--------------------- .nv.constant0._Z11juliaKernelPfiifff --------------------------
	.section	.nv.constant0._Z11juliaKernelPfiifff,"a",@progbits
	.sectionflags	@""
	.align	4
.nv.constant0._Z11juliaKernelPfiifff:
	.zero		924


//--------------------- .nv.constant0._Z16mandelbrotKernelPfiifff --------------------------
	.section	.nv.constant0._Z16mandelbrotKernelPfiifff,"a",@progbits
	.sectionflags	@""
	.align	4
.nv.constant0._Z16mandelbrotKernelPfiifff:
	.zero		924


//--------------------- .nv.constant0._Z10testKernelPfii --------------------------
	.section	.nv.constant0._Z10testKernelPfii,"a",@progbits
	.sectionflags	@""
	.align	4
.nv.constant0._Z10testKernelPfii:
	.zero		912


//--------------------- SYMBOLS --------------------------

	.type		.nv.reservedSmem.offset0,@object
	.size		.nv.reservedSmem.offset0,0x4
